//
// Generated by NVIDIA NVVM Compiler
//
// Compiler Build ID: CL-36424714
// Cuda compilation tools, release 13.0, V13.0.88
// Based on NVVM 20.0.0
//

.version 9.0
.target sm_100
.address_size 64

	// .globl	_Z29parallel_reduce_add_kernel_2DPcPt
.extern .func  (.param .b32 func_retval0) vprintf
(
	.param .b64 vprintf_param_0,
	.param .b64 vprintf_param_1
)
;
.extern .shared .align 16 .b8 sdata1[];
.extern .shared .align 16 .b8 sdata2[];
.global .align 1 .b8 $str[25] = {70, 114, 111, 109, 32, 66, 76, 65, 67, 75, 32, 67, 85, 68, 65, 91, 37, 100, 93, 58, 32, 37, 100, 10};
.extern .shared .align 16 .b8 sdata3[];
.global .align 1 .b8 $str$1[42] = {70, 114, 111, 109, 32, 87, 72, 73, 84, 69, 32, 67, 85, 68, 65, 91, 105, 110, 100, 101, 120, 61, 37, 100, 93, 91, 116, 105, 100, 61, 37, 100, 93, 58, 61, 37, 100, 44, 37, 100, 10};
.extern .shared .align 16 .b8 mem[];

.visible .entry _Z29parallel_reduce_add_kernel_2DPcPt(
	.param .u64 .ptr .align 1 _Z29parallel_reduce_add_kernel_2DPcPt_param_0,
	.param .u64 .ptr .align 1 _Z29parallel_reduce_add_kernel_2DPcPt_param_1
)
{
	.reg .pred 	%p<7>;
	.reg .b16 	%rs<18>;
	.reg .b32 	%r<10>;
	.reg .b64 	%rd<9>;

	ld.param.u64 	%rd2, [_Z29parallel_reduce_add_kernel_2DPcPt_param_0];
	ld.param.u64 	%rd1, [_Z29parallel_reduce_add_kernel_2DPcPt_param_1];
	cvta.to.global.u64 	%rd3, %rd2;
	mov.u32 	%r4, %ntid.x;
	add.s32 	%r5, %r4, 2;
	mov.u32 	%r1, %ctaid.x;
	mad.lo.s32 	%r6, %r5, %r1, %r5;
	mov.u32 	%r2, %tid.x;
	add.s32 	%r7, %r2, %r6;
	mad.lo.s32 	%r8, %r7, 3, 3;
	cvt.s64.s32 	%rd4, %r8;
	add.s64 	%rd5, %rd3, %rd4;
	ld.global.u8 	%rs1, [%rd5];
	mov.u32 	%r9, sdata1;
	add.s32 	%r3, %r9, %r2;
	st.shared.u8 	[%r3], %rs1;
	bar.sync 	0;
	setp.gt.u32 	%p1, %r2, 15;
	@%p1 bra 	$L__BB0_2;
	ld.shared.u8 	%rs2, [%r3+16];
	ld.shared.u8 	%rs3, [%r3];
	add.s16 	%rs4, %rs3, %rs2;
	st.shared.u8 	[%r3], %rs4;
$L__BB0_2:
	bar.sync 	0;
	setp.gt.u32 	%p2, %r2, 7;
	@%p2 bra 	$L__BB0_4;
	ld.shared.u8 	%rs5, [%r3+8];
	ld.shared.u8 	%rs6, [%r3];
	add.s16 	%rs7, %rs6, %rs5;
	st.shared.u8 	[%r3], %rs7;
$L__BB0_4:
	bar.sync 	0;
	setp.gt.u32 	%p3, %r2, 3;
	@%p3 bra 	$L__BB0_6;
	ld.shared.u8 	%rs8, [%r3+4];
	ld.shared.u8 	%rs9, [%r3];
	add.s16 	%rs10, %rs9, %rs8;
	st.shared.u8 	[%r3], %rs10;
$L__BB0_6:
	bar.sync 	0;
	setp.gt.u32 	%p4, %r2, 1;
	@%p4 bra 	$L__BB0_8;
	ld.shared.u8 	%rs11, [%r3+2];
	ld.shared.u8 	%rs12, [%r3];
	add.s16 	%rs13, %rs12, %rs11;
	st.shared.u8 	[%r3], %rs13;
$L__BB0_8:
	bar.sync 	0;
	setp.ne.s32 	%p5, %r2, 0;
	@%p5 bra 	$L__BB0_10;
	ld.shared.u8 	%rs14, [sdata1+1];
	ld.shared.u8 	%rs15, [%r3];
	add.s16 	%rs16, %rs15, %rs14;
	st.shared.u8 	[%r3], %rs16;
$L__BB0_10:
	setp.ne.s32 	%p6, %r2, 0;
	bar.sync 	0;
	@%p6 bra 	$L__BB0_12;
	ld.shared.s8 	%rs17, [sdata1];
	cvta.to.global.u64 	%rd6, %rd1;
	mul.wide.u32 	%rd7, %r1, 2;
	add.s64 	%rd8, %rd6, %rd7;
	st.global.u16 	[%rd8], %rs17;
$L__BB0_12:
	ret;

}
	// .globl	_Z35parallel_reduce_add_kernel_Black_2DPcPt
.visible .entry _Z35parallel_reduce_add_kernel_Black_2DPcPt(
	.param .u64 .ptr .align 1 _Z35parallel_reduce_add_kernel_Black_2DPcPt_param_0,
	.param .u64 .ptr .align 1 _Z35parallel_reduce_add_kernel_Black_2DPcPt_param_1
)
{
	.local .align 8 .b8 	__local_depot1[8];
	.reg .b64 	%SP;
	.reg .b64 	%SPL;
	.reg .pred 	%p<7>;
	.reg .b16 	%rs<20>;
	.reg .b32 	%r<13>;
	.reg .b64 	%rd<13>;

	mov.u64 	%SPL, __local_depot1;
	cvta.local.u64 	%SP, %SPL;
	ld.param.u64 	%rd2, [_Z35parallel_reduce_add_kernel_Black_2DPcPt_param_0];
	ld.param.u64 	%rd1, [_Z35parallel_reduce_add_kernel_Black_2DPcPt_param_1];
	cvta.to.global.u64 	%rd3, %rd2;
	mov.u32 	%r4, %ntid.x;
	add.s32 	%r5, %r4, 2;
	mov.u32 	%r1, %ctaid.x;
	mad.lo.s32 	%r6, %r5, %r1, %r5;
	mov.u32 	%r2, %tid.x;
	add.s32 	%r7, %r2, %r6;
	mad.lo.s32 	%r8, %r7, 3, 3;
	cvt.s64.s32 	%rd4, %r8;
	add.s64 	%rd5, %rd3, %rd4;
	ld.global.u8 	%rs1, [%rd5];
	shr.u16 	%rs2, %rs1, 4;
	and.b16  	%rs3, %rs2, 1;
	mov.u32 	%r9, sdata2;
	add.s32 	%r3, %r9, %r2;
	st.shared.u8 	[%r3], %rs3;
	bar.sync 	0;
	setp.gt.u32 	%p1, %r2, 15;
	@%p1 bra 	$L__BB1_2;
	ld.shared.u8 	%rs4, [%r3+16];
	ld.shared.u8 	%rs5, [%r3];
	add.s16 	%rs6, %rs5, %rs4;
	st.shared.u8 	[%r3], %rs6;
$L__BB1_2:
	bar.sync 	0;
	setp.gt.u32 	%p2, %r2, 7;
	@%p2 bra 	$L__BB1_4;
	ld.shared.u8 	%rs7, [%r3+8];
	ld.shared.u8 	%rs8, [%r3];
	add.s16 	%rs9, %rs8, %rs7;
	st.shared.u8 	[%r3], %rs9;
$L__BB1_4:
	bar.sync 	0;
	setp.gt.u32 	%p3, %r2, 3;
	@%p3 bra 	$L__BB1_6;
	ld.shared.u8 	%rs10, [%r3+4];
	ld.shared.u8 	%rs11, [%r3];
	add.s16 	%rs12, %rs11, %rs10;
	st.shared.u8 	[%r3], %rs12;
$L__BB1_6:
	bar.sync 	0;
	setp.gt.u32 	%p4, %r2, 1;
	@%p4 bra 	$L__BB1_8;
	ld.shared.u8 	%rs13, [%r3+2];
	ld.shared.u8 	%rs14, [%r3];
	add.s16 	%rs15, %rs14, %rs13;
	st.shared.u8 	[%r3], %rs15;
$L__BB1_8:
	bar.sync 	0;
	setp.ne.s32 	%p5, %r2, 0;
	@%p5 bra 	$L__BB1_10;
	ld.shared.u8 	%rs16, [sdata2+1];
	ld.shared.u8 	%rs17, [%r3];
	add.s16 	%rs18, %rs17, %rs16;
	st.shared.u8 	[%r3], %rs18;
$L__BB1_10:
	setp.ne.s32 	%p6, %r2, 0;
	bar.sync 	0;
	@%p6 bra 	$L__BB1_12;
	ld.shared.s8 	%rs19, [sdata2];
	cvta.to.global.u64 	%rd6, %rd1;
	mul.wide.u32 	%rd7, %r1, 2;
	add.s64 	%rd8, %rd6, %rd7;
	st.global.u16 	[%rd8], %rs19;
	cvt.u32.u16 	%r10, %rs19;
	add.u64 	%rd9, %SP, 0;
	add.u64 	%rd10, %SPL, 0;
	st.local.v2.u32 	[%rd10], {%r1, %r10};
	mov.u64 	%rd11, $str;
	cvta.global.u64 	%rd12, %rd11;
	{ // callseq 0, 0
	.param .b64 param0;
	st.param.b64 	[param0], %rd12;
	.param .b64 param1;
	st.param.b64 	[param1], %rd9;
	.param .b32 retval0;
	call.uni (retval0), 
	vprintf, 
	(
	param0, 
	param1
	);
	ld.param.b32 	%r11, [retval0];
	} // callseq 0
$L__BB1_12:
	ret;

}
	// .globl	_Z35parallel_reduce_add_kernel_White_2DPcPt
.visible .entry _Z35parallel_reduce_add_kernel_White_2DPcPt(
	.param .u64 .ptr .align 1 _Z35parallel_reduce_add_kernel_White_2DPcPt_param_0,
	.param .u64 .ptr .align 1 _Z35parallel_reduce_add_kernel_White_2DPcPt_param_1
)
{
	.local .align 16 .b8 	__local_depot2[16];
	.reg .b64 	%SP;
	.reg .b64 	%SPL;
	.reg .pred 	%p<7>;
	.reg .b16 	%rs<20>;
	.reg .b32 	%r<41>;
	.reg .b64 	%rd<26>;

	mov.u64 	%SPL, __local_depot2;
	cvta.local.u64 	%SP, %SPL;
	ld.param.u64 	%rd3, [_Z35parallel_reduce_add_kernel_White_2DPcPt_param_0];
	ld.param.u64 	%rd2, [_Z35parallel_reduce_add_kernel_White_2DPcPt_param_1];
	cvta.to.global.u64 	%rd4, %rd3;
	add.u64 	%rd5, %SP, 0;
	add.u64 	%rd1, %SPL, 0;
	mov.u32 	%r5, %ntid.x;
	add.s32 	%r6, %r5, 2;
	mov.u32 	%r1, %ctaid.x;
	mad.lo.s32 	%r7, %r6, %r1, %r6;
	mov.u32 	%r2, %tid.x;
	add.s32 	%r8, %r2, %r7;
	mad.lo.s32 	%r3, %r8, 3, 3;
	cvt.s64.s32 	%rd6, %r3;
	add.s64 	%rd7, %rd4, %rd6;
	ld.global.u8 	%rs1, [%rd7];
	shr.u16 	%rs2, %rs1, 3;
	and.b16  	%rs3, %rs2, 1;
	mov.u32 	%r9, sdata3;
	add.s32 	%r4, %r9, %r2;
	st.shared.u8 	[%r4], %rs3;
	bar.sync 	0;
	setp.gt.u32 	%p1, %r2, 15;
	@%p1 bra 	$L__BB2_2;
	ld.shared.u8 	%rs4, [%r4+16];
	ld.shared.u8 	%rs5, [%r4];
	add.s16 	%rs6, %rs5, %rs4;
	st.shared.u8 	[%r4], %rs6;
	cvt.u32.u16 	%r10, %rs6;
	cvt.s32.s8 	%r11, %r10;
	cvt.u32.u16 	%r12, %rs4;
	cvt.s32.s8 	%r13, %r12;
	st.local.v4.u32 	[%rd1], {%r3, %r2, %r11, %r13};
	mov.u64 	%rd8, $str$1;
	cvta.global.u64 	%rd9, %rd8;
	{ // callseq 1, 0
	.param .b64 param0;
	st.param.b64 	[param0], %rd9;
	.param .b64 param1;
	st.param.b64 	[param1], %rd5;
	.param .b32 retval0;
	call.uni (retval0), 
	vprintf, 
	(
	param0, 
	param1
	);
	ld.param.b32 	%r14, [retval0];
	} // callseq 1
$L__BB2_2:
	bar.sync 	0;
	setp.gt.u32 	%p2, %r2, 7;
	@%p2 bra 	$L__BB2_4;
	ld.shared.u8 	%rs7, [%r4+8];
	ld.shared.u8 	%rs8, [%r4];
	add.s16 	%rs9, %rs8, %rs7;
	st.shared.u8 	[%r4], %rs9;
	cvt.u32.u16 	%r16, %rs9;
	cvt.s32.s8 	%r17, %r16;
	cvt.u32.u16 	%r18, %rs7;
	cvt.s32.s8 	%r19, %r18;
	st.local.v4.u32 	[%rd1], {%r3, %r2, %r17, %r19};
	mov.u64 	%rd11, $str$1;
	cvta.global.u64 	%rd12, %rd11;
	{ // callseq 2, 0
	.param .b64 param0;
	st.param.b64 	[param0], %rd12;
	.param .b64 param1;
	st.param.b64 	[param1], %rd5;
	.param .b32 retval0;
	call.uni (retval0), 
	vprintf, 
	(
	param0, 
	param1
	);
	ld.param.b32 	%r20, [retval0];
	} // callseq 2
$L__BB2_4:
	bar.sync 	0;
	setp.gt.u32 	%p3, %r2, 3;
	@%p3 bra 	$L__BB2_6;
	ld.shared.u8 	%rs10, [%r4+4];
	ld.shared.u8 	%rs11, [%r4];
	add.s16 	%rs12, %rs11, %rs10;
	st.shared.u8 	[%r4], %rs12;
	cvt.u32.u16 	%r22, %rs12;
	cvt.s32.s8 	%r23, %r22;
	cvt.u32.u16 	%r24, %rs10;
	cvt.s32.s8 	%r25, %r24;
	st.local.v4.u32 	[%rd1], {%r3, %r2, %r23, %r25};
	mov.u64 	%rd14, $str$1;
	cvta.global.u64 	%rd15, %rd14;
	{ // callseq 3, 0
	.param .b64 param0;
	st.param.b64 	[param0], %rd15;
	.param .b64 param1;
	st.param.b64 	[param1], %rd5;
	.param .b32 retval0;
	call.uni (retval0), 
	vprintf, 
	(
	param0, 
	param1
	);
	ld.param.b32 	%r26, [retval0];
	} // callseq 3
$L__BB2_6:
	bar.sync 	0;
	setp.gt.u32 	%p4, %r2, 1;
	@%p4 bra 	$L__BB2_8;
	ld.shared.u8 	%rs13, [%r4+2];
	ld.shared.u8 	%rs14, [%r4];
	add.s16 	%rs15, %rs14, %rs13;
	st.shared.u8 	[%r4], %rs15;
	cvt.u32.u16 	%r28, %rs15;
	cvt.s32.s8 	%r29, %r28;
	cvt.u32.u16 	%r30, %rs13;
	cvt.s32.s8 	%r31, %r30;
	st.local.v4.u32 	[%rd1], {%r3, %r2, %r29, %r31};
	mov.u64 	%rd17, $str$1;
	cvta.global.u64 	%rd18, %rd17;
	{ // callseq 4, 0
	.param .b64 param0;
	st.param.b64 	[param0], %rd18;
	.param .b64 param1;
	st.param.b64 	[param1], %rd5;
	.param .b32 retval0;
	call.uni (retval0), 
	vprintf, 
	(
	param0, 
	param1
	);
	ld.param.b32 	%r32, [retval0];
	} // callseq 4
$L__BB2_8:
	bar.sync 	0;
	setp.ne.s32 	%p5, %r2, 0;
	@%p5 bra 	$L__BB2_10;
	ld.shared.u8 	%rs16, [sdata3+1];
	ld.shared.u8 	%rs17, [%r4];
	add.s16 	%rs18, %rs17, %rs16;
	st.shared.u8 	[%r4], %rs18;
	cvt.u32.u16 	%r34, %rs18;
	cvt.s32.s8 	%r35, %r34;
	cvt.u32.u16 	%r36, %rs16;
	cvt.s32.s8 	%r37, %r36;
	mov.b32 	%r38, 0;
	st.local.v4.u32 	[%rd1], {%r3, %r38, %r35, %r37};
	mov.u64 	%rd20, $str$1;
	cvta.global.u64 	%rd21, %rd20;
	{ // callseq 5, 0
	.param .b64 param0;
	st.param.b64 	[param0], %rd21;
	.param .b64 param1;
	st.param.b64 	[param1], %rd5;
	.param .b32 retval0;
	call.uni (retval0), 
	vprintf, 
	(
	param0, 
	param1
	);
	ld.param.b32 	%r39, [retval0];
	} // callseq 5
$L__BB2_10:
	setp.ne.s32 	%p6, %r2, 0;
	bar.sync 	0;
	@%p6 bra 	$L__BB2_12;
	ld.shared.s8 	%rs19, [sdata3];
	cvta.to.global.u64 	%rd23, %rd2;
	mul.wide.u32 	%rd24, %r1, 2;
	add.s64 	%rd25, %rd23, %rd24;
	st.global.u16 	[%rd25], %rs19;
$L__BB2_12:
	ret;

}
	// .globl	_Z29parallel_reduce_add_kernel_1DPtS_
.visible .entry _Z29parallel_reduce_add_kernel_1DPtS_(
	.param .u64 .ptr .align 1 _Z29parallel_reduce_add_kernel_1DPtS__param_0,
	.param .u64 .ptr .align 1 _Z29parallel_reduce_add_kernel_1DPtS__param_1
)
{
	.reg .pred 	%p<7>;
	.reg .b16 	%rs<18>;
	.reg .b32 	%r<8>;
	.reg .b64 	%rd<9>;

	ld.param.u64 	%rd2, [_Z29parallel_reduce_add_kernel_1DPtS__param_0];
	ld.param.u64 	%rd1, [_Z29parallel_reduce_add_kernel_1DPtS__param_1];
	cvta.to.global.u64 	%rd3, %rd2;
	mov.u32 	%r1, %tid.x;
	mov.u32 	%r2, %ctaid.x;
	mov.u32 	%r4, %ntid.x;
	mad.lo.s32 	%r5, %r2, %r4, %r1;
	mul.wide.s32 	%rd4, %r5, 2;
	add.s64 	%rd5, %rd3, %rd4;
	ld.global.u16 	%rs1, [%rd5];
	shl.b32 	%r6, %r1, 1;
	mov.u32 	%r7, mem;
	add.s32 	%r3, %r7, %r6;
	st.shared.u16 	[%r3], %rs1;
	bar.sync 	0;
	setp.gt.u32 	%p1, %r1, 15;
	@%p1 bra 	$L__BB3_2;
	ld.shared.u16 	%rs2, [%r3+32];
	ld.shared.u16 	%rs3, [%r3];
	add.s16 	%rs4, %rs3, %rs2;
	st.shared.u16 	[%r3], %rs4;
$L__BB3_2:
	bar.sync 	0;
	setp.gt.u32 	%p2, %r1, 7;
	@%p2 bra 	$L__BB3_4;
	ld.shared.u16 	%rs5, [%r3+16];
	ld.shared.u16 	%rs6, [%r3];
	add.s16 	%rs7, %rs6, %rs5;
	st.shared.u16 	[%r3], %rs7;
$L__BB3_4:
	bar.sync 	0;
	setp.gt.u32 	%p3, %r1, 3;
	@%p3 bra 	$L__BB3_6;
	ld.shared.u16 	%rs8, [%r3+8];
	ld.shared.u16 	%rs9, [%r3];
	add.s16 	%rs10, %rs9, %rs8;
	st.shared.u16 	[%r3], %rs10;
$L__BB3_6:
	bar.sync 	0;
	setp.gt.u32 	%p4, %r1, 1;
	@%p4 bra 	$L__BB3_8;
	ld.shared.u16 	%rs11, [%r3+4];
	ld.shared.u16 	%rs12, [%r3];
	add.s16 	%rs13, %rs12, %rs11;
	st.shared.u16 	[%r3], %rs13;
$L__BB3_8:
	bar.sync 	0;
	setp.ne.s32 	%p5, %r1, 0;
	@%p5 bra 	$L__BB3_10;
	ld.shared.u16 	%rs14, [mem+2];
	ld.shared.u16 	%rs15, [%r3];
	add.s16 	%rs16, %rs15, %rs14;
	st.shared.u16 	[%r3], %rs16;
$L__BB3_10:
	setp.ne.s32 	%p6, %r1, 0;
	bar.sync 	0;
	@%p6 bra 	$L__BB3_12;
	ld.shared.u16 	%rs17, [mem];
	cvta.to.global.u64 	%rd6, %rd1;
	mul.wide.u32 	%rd7, %r2, 2;
	add.s64 	%rd8, %rd6, %rd7;
	st.global.u16 	[%rd8], %rs17;
$L__BB3_12:
	ret;

}
	// .globl	_Z11color_mergePcPt
.visible .entry _Z11color_mergePcPt(
	.param .u64 .ptr .align 1 _Z11color_mergePcPt_param_0,
	.param .u64 .ptr .align 1 _Z11color_mergePcPt_param_1
)
{
	.reg .pred 	%p<7>;
	.reg .b16 	%rs<10>;
	.reg .b32 	%r<11>;
	.reg .b64 	%rd<7>;

	ld.param.u64 	%rd3, [_Z11color_mergePcPt_param_0];
	ld.param.u64 	%rd4, [_Z11color_mergePcPt_param_1];
	cvta.to.global.u64 	%rd5, %rd3;
	cvta.to.global.u64 	%rd1, %rd4;
	mov.u32 	%r2, %ntid.x;
	add.s32 	%r3, %r2, 2;
	mov.u32 	%r4, %ctaid.x;
	mad.lo.s32 	%r5, %r3, %r4, %r3;
	mov.u32 	%r6, %tid.x;
	add.s32 	%r7, %r6, %r5;
	mad.lo.s32 	%r8, %r7, 3, 3;
	ld.global.u16 	%rs1, [%rd1];
	cvt.s64.s32 	%rd6, %r8;
	add.s64 	%rd2, %rd5, %rd6;
	ld.global.s8 	%rs3, [%rd2+1];
	mul.wide.s16 	%r9, %rs3, 256;
	ld.global.s8 	%r10, [%rd2+2];
	add.s32 	%r1, %r9, %r10;
	ld.global.u16 	%rs4, [%rd1+2];
	cvt.u16.u32 	%rs2, %r1;
	setp.eq.s16 	%p1, %rs4, %rs2;
	@%p1 bra 	$L__BB4_3;
	ld.global.u16 	%rs5, [%rd1+4];
	setp.eq.s16 	%p2, %rs5, %rs2;
	@%p2 bra 	$L__BB4_3;
	ld.global.u16 	%rs6, [%rd1+6];
	setp.eq.s16 	%p3, %rs6, %rs2;
	setp.ne.s16 	%p4, %rs2, 0;
	and.pred  	%p5, %p4, %p3;
	@%p5 bra 	$L__BB4_4;
	bra.uni 	$L__BB4_5;
$L__BB4_3:
	setp.eq.s16 	%p6, %rs2, 0;
	@%p6 bra 	$L__BB4_5;
$L__BB4_4:
	shr.u16 	%rs9, %rs1, 8;
	st.global.u8 	[%rd2+1], %rs9;
	st.global.u8 	[%rd2+2], %rs1;
$L__BB4_5:
	ret;

}
	// .globl	_Z11clear_stonePcPtS0_
.visible .entry _Z11clear_stonePcPtS0_(
	.param .u64 .ptr .align 1 _Z11clear_stonePcPtS0__param_0,
	.param .u64 .ptr .align 1 _Z11clear_stonePcPtS0__param_1,
	.param .u64 .ptr .align 1 _Z11clear_stonePcPtS0__param_2
)
{
	.reg .pred 	%p<9>;
	.reg .b16 	%rs<14>;
	.reg .b32 	%r<11>;
	.reg .b64 	%rd<9>;

	ld.param.u64 	%rd4, [_Z11clear_stonePcPtS0__param_0];
	ld.param.u64 	%rd5, [_Z11clear_stonePcPtS0__param_1];
	ld.param.u64 	%rd3, [_Z11clear_stonePcPtS0__param_2];
	cvta.to.global.u64 	%rd1, %rd5;
	cvta.to.global.u64 	%rd6, %rd4;
	mov.u32 	%r2, %ntid.x;
	add.s32 	%r3, %r2, 2;
	mov.u32 	%r4, %ctaid.x;
	mad.lo.s32 	%r5, %r3, %r4, %r3;
	mov.u32 	%r6, %tid.x;
	add.s32 	%r7, %r6, %r5;
	mad.lo.s32 	%r8, %r7, 3, 3;
	cvt.s64.s32 	%rd7, %r8;
	add.s64 	%rd2, %rd6, %rd7;
	ld.global.s8 	%rs2, [%rd2+1];
	mul.wide.s16 	%r9, %rs2, 256;
	ld.global.s8 	%r10, [%rd2+2];
	add.s32 	%r1, %r9, %r10;
	ld.global.u16 	%rs3, [%rd1];
	cvt.u16.u32 	%rs1, %r1;
	setp.eq.s16 	%p1, %rs3, %rs1;
	@%p1 bra 	$L__BB5_4;
	ld.global.u16 	%rs4, [%rd1+2];
	setp.eq.s16 	%p2, %rs4, %rs1;
	@%p2 bra 	$L__BB5_4;
	ld.global.u16 	%rs5, [%rd1+4];
	setp.eq.s16 	%p3, %rs5, %rs1;
	@%p3 bra 	$L__BB5_4;
	ld.global.u16 	%rs6, [%rd1+6];
	setp.eq.s16 	%p4, %rs6, %rs1;
	setp.ne.s16 	%p5, %rs1, 0;
	and.pred  	%p6, %p5, %p4;
	@%p6 bra 	$L__BB5_5;
	bra.uni 	$L__BB5_7;
$L__BB5_4:
	setp.eq.s16 	%p7, %rs1, 0;
	@%p7 bra 	$L__BB5_7;
$L__BB5_5:
	cvta.to.global.u64 	%rd8, %rd3;
	ld.global.u16 	%rs9, [%rd8];
	setp.eq.s16 	%p8, %rs9, 0;
	@%p8 bra 	$L__BB5_7;
	ld.global.u8 	%rs10, [%rd2];
	and.b16  	%rs11, %rs10, 126;
	xor.b16  	%rs12, %rs11, 153;
	st.global.u8 	[%rd2], %rs12;
	mov.b16 	%rs13, 0;
	st.global.u8 	[%rd2+1], %rs13;
	st.global.u8 	[%rd2+2], %rs13;
$L__BB5_7:
	ret;

}
	// .globl	_Z16check_stone_selfPcS_Pt
.visible .entry _Z16check_stone_selfPcS_Pt(
	.param .u64 .ptr .align 1 _Z16check_stone_selfPcS_Pt_param_0,
	.param .u64 .ptr .align 1 _Z16check_stone_selfPcS_Pt_param_1,
	.param .u64 .ptr .align 1 _Z16check_stone_selfPcS_Pt_param_2
)
{
	.reg .pred 	%p<8>;
	.reg .b16 	%rs<13>;
	.reg .b32 	%r<16>;
	.reg .b64 	%rd<17>;

	ld.param.u64 	%rd4, [_Z16check_stone_selfPcS_Pt_param_0];
	ld.param.u64 	%rd5, [_Z16check_stone_selfPcS_Pt_param_1];
	ld.param.u64 	%rd6, [_Z16check_stone_selfPcS_Pt_param_2];
	cvta.to.global.u64 	%rd1, %rd5;
	cvta.to.global.u64 	%rd7, %rd6;
	cvta.to.global.u64 	%rd2, %rd4;
	mov.u32 	%r4, %ntid.x;
	add.s32 	%r5, %r4, 2;
	mov.u32 	%r6, %ctaid.x;
	mov.u32 	%r7, %tid.x;
	mad.lo.s32 	%r8, %r5, %r6, %r7;
	add.s32 	%r9, %r8, 1;
	add.s32 	%r10, %r9, %r5;
	mul.lo.s32 	%r1, %r10, 3;
	mad.lo.s32 	%r2, %r8, 3, 3;
	add.s32 	%r3, %r10, %r5;
	cvt.s64.s32 	%rd8, %r1;
	add.s64 	%rd3, %rd2, %rd8;
	ld.global.u8 	%r11, [%rd3+1];
	shl.b32 	%r12, %r11, 8;
	ld.global.s8 	%r13, [%rd3+2];
	add.s32 	%r14, %r12, %r13;
	ld.global.u16 	%rs1, [%rd7];
	cvt.u16.u32 	%rs2, %r14;
	setp.ne.s16 	%p1, %rs1, %rs2;
	setp.eq.s16 	%p2, %rs2, 0;
	or.pred  	%p3, %p1, %p2;
	@%p3 bra 	$L__BB6_6;
	ld.global.u8 	%rs3, [%rd3+-3];
	and.b16  	%rs4, %rs3, 129;
	setp.ne.s16 	%p4, %rs4, 0;
	@%p4 bra 	$L__BB6_5;
	ld.global.u8 	%rs5, [%rd3+3];
	and.b16  	%rs6, %rs5, 129;
	setp.ne.s16 	%p5, %rs6, 0;
	@%p5 bra 	$L__BB6_5;
	cvt.s64.s32 	%rd9, %r2;
	add.s64 	%rd10, %rd2, %rd9;
	ld.global.u8 	%rs7, [%rd10];
	and.b16  	%rs8, %rs7, 129;
	setp.ne.s16 	%p6, %rs8, 0;
	@%p6 bra 	$L__BB6_5;
	mul.lo.s32 	%r15, %r3, 3;
	cvt.s64.s32 	%rd11, %r15;
	add.s64 	%rd12, %rd2, %rd11;
	ld.global.u8 	%rs9, [%rd12];
	and.b16  	%rs10, %rs9, 129;
	setp.eq.s16 	%p7, %rs10, 0;
	@%p7 bra 	$L__BB6_6;
$L__BB6_5:
	add.s64 	%rd14, %rd1, %rd8;
	mov.b16 	%rs11, 1;
	st.global.u8 	[%rd14], %rs11;
	bra.uni 	$L__BB6_7;
$L__BB6_6:
	add.s64 	%rd16, %rd1, %rd8;
	mov.b16 	%rs12, 0;
	st.global.u8 	[%rd16], %rs12;
$L__BB6_7:
	ret;

}


// ===== COMPILED SASS (sm_100) =====

	.target	sm_100

	.elftype	@"ET_EXEC"


//--------------------- .note.nv.tkinfo           --------------------------
	.section	.note.nv.tkinfo,"",@"SHT_NOTE"
	.sectionflags	@"SHF_NOTE_NV_TKINFO"
	.tkinfo
        /*0018*/ 	.word	0x00000002
        /*0030*/ 	.string	""
        /*0030*/ 	.string	"ptxas"
        /*0030*/ 	.string	"Cuda compilation tools, release 13.0, V13.0.88"
        /*0030*/ 	.string	"Build cuda_13.0.r13.0/compiler.36424714_0"
        /*0030*/ 	.string	"-arch sm_100 -m 64 "



//--------------------- .note.nv.cuinfo           --------------------------
	.section	.note.nv.cuinfo,"",@"SHT_NOTE"
	.sectionflags	@"SHF_NOTE_NV_CUINFO"
        /*0018*/ 	.short	0x0002
        /*001a*/ 	.short	0x0064
        /*001c*/ 	.short	0x0082
	.zero		2


//--------------------- .nv.info                  --------------------------
	.section	.nv.info,"",@"SHT_CUDA_INFO"
	.align	4


	//----- nvinfo : EIATTR_REGCOUNT
	.align		4
        /*0000*/ 	.byte	0x04, 0x2f
        /*0002*/ 	.short	(.L_3 - .L_2)
	.align		4
.L_2:
        /*0004*/ 	.word	index@(_Z29parallel_reduce_add_kernel_2DPcPt)
        /*0008*/ 	.word	0x0000000c


	//----- nvinfo : EIATTR_FRAME_SIZE
	.align		4
.L_3:
        /*000c*/ 	.byte	0x04, 0x11
        /*000e*/ 	.short	(.L_5 - .L_4)
	.align		4
.L_4:
        /*0010*/ 	.word	index@(_Z29parallel_reduce_add_kernel_2DPcPt)
        /*0014*/ 	.word	0x00000000


	//----- nvinfo : EIATTR_REGCOUNT
	.align		4
.L_5:
        /*0018*/ 	.byte	0x04, 0x2f
        /*001a*/ 	.short	(.L_7 - .L_6)
	.align		4
.L_6:
        /*001c*/ 	.word	index@(_Z35parallel_reduce_add_kernel_Black_2DPcPt)
        /*0020*/ 	.word	0x00000018


	//----- nvinfo : EIATTR_FRAME_SIZE
	.align		4
.L_7:
        /*0024*/ 	.byte	0x04, 0x11
        /*0026*/ 	.short	(.L_9 - .L_8)
	.align		4
.L_8:
        /*0028*/ 	.word	index@(_Z35parallel_reduce_add_kernel_Black_2DPcPt)
        /*002c*/ 	.word	0x00000008


	//----- nvinfo : EIATTR_REGCOUNT
	.align		4
.L_9:
        /*0030*/ 	.byte	0x04, 0x2f
        /*0032*/ 	.short	(.L_11 - .L_10)
	.align		4
.L_10:
        /*0034*/ 	.word	index@(_Z35parallel_reduce_add_kernel_White_2DPcPt)
        /*0038*/ 	.word	0x0000001a


	//----- nvinfo : EIATTR_FRAME_SIZE
	.align		4
.L_11:
        /*003c*/ 	.byte	0x04, 0x11
        /*003e*/ 	.short	(.L_13 - .L_12)
	.align		4
.L_12:
        /*0040*/ 	.word	index@(_Z35parallel_reduce_add_kernel_White_2DPcPt)
        /*0044*/ 	.word	0x00000010


	//----- nvinfo : EIATTR_REGCOUNT
	.align		4
.L_13:
        /*0048*/ 	.byte	0x04, 0x2f
        /*004a*/ 	.short	(.L_15 - .L_14)
	.align		4
.L_14:
        /*004c*/ 	.word	index@(_Z29parallel_reduce_add_kernel_1DPtS_)
        /*0050*/ 	.word	0x0000000c


	//----- nvinfo : EIATTR_FRAME_SIZE
	.align		4
.L_15:
        /*0054*/ 	.byte	0x04, 0x11
        /*0056*/ 	.short	(.L_17 - .L_16)
	.align		4
.L_16:
        /*0058*/ 	.word	index@(_Z29parallel_reduce_add_kernel_1DPtS_)
        /*005c*/ 	.word	0x00000000


	//----- nvinfo : EIATTR_REGCOUNT
	.align		4
.L_17:
        /*0060*/ 	.byte	0x04, 0x2f
        /*0062*/ 	.short	(.L_19 - .L_18)
	.align		4
.L_18:
        /*0064*/ 	.word	index@(_Z11color_mergePcPt)
        /*0068*/ 	.word	0x0000000c


	//----- nvinfo : EIATTR_FRAME_SIZE
	.align		4
.L_19:
        /*006c*/ 	.byte	0x04, 0x11
        /*006e*/ 	.short	(.L_21 - .L_20)
	.align		4
.L_20:
        /*0070*/ 	.word	index@(_Z11color_mergePcPt)
        /*0074*/ 	.word	0x00000000


	//----- nvinfo : EIATTR_REGCOUNT
	.align		4
.L_21:
        /*0078*/ 	.byte	0x04, 0x2f
        /*007a*/ 	.short	(.L_23 - .L_22)
	.align		4
.L_22:
        /*007c*/ 	.word	index@(_Z11clear_stonePcPtS0_)
        /*0080*/ 	.word	0x0000000a


	//----- nvinfo : EIATTR_FRAME_SIZE
	.align		4
.L_23:
        /*0084*/ 	.byte	0x04, 0x11
        /*0086*/ 	.short	(.L_25 - .L_24)
	.align		4
.L_24:
        /*0088*/ 	.word	index@(_Z11clear_stonePcPtS0_)
        /*008c*/ 	.word	0x00000000


	//----- nvinfo : EIATTR_REGCOUNT
	.align		4
.L_25:
        /*0090*/ 	.byte	0x04, 0x2f
        /*0092*/ 	.short	(.L_27 - .L_26)
	.align		4
.L_26:
        /*0094*/ 	.word	index@(_Z16check_stone_selfPcS_Pt)
        /*0098*/ 	.word	0x0000000f


	//----- nvinfo : EIATTR_FRAME_SIZE
	.align		4
.L_27:
        /*009c*/ 	.byte	0x04, 0x11
        /*009e*/ 	.short	(.L_29 - .L_28)
	.align		4
.L_28:
        /*00a0*/ 	.word	index@(_Z16check_stone_selfPcS_Pt)
        /*00a4*/ 	.word	0x00000000


	//----- nvinfo : EIATTR_MIN_STACK_SIZE
	.align		4
.L_29:
        /*00a8*/ 	.byte	0x04, 0x12
        /*00aa*/ 	.short	(.L_31 - .L_30)
	.align		4
.L_30:
        /*00ac*/ 	.word	index@(_Z16check_stone_selfPcS_Pt)
        /*00b0*/ 	.word	0x00000000


	//----- nvinfo : EIATTR_MIN_STACK_SIZE
	.align		4
.L_31:
        /*00b4*/ 	.byte	0x04, 0x12
        /*00b6*/ 	.short	(.L_33 - .L_32)
	.align		4
.L_32:
        /*00b8*/ 	.word	index@(_Z11clear_stonePcPtS0_)
        /*00bc*/ 	.word	0x00000000


	//----- nvinfo : EIATTR_MIN_STACK_SIZE
	.align		4
.L_33:
        /*00c0*/ 	.byte	0x04, 0x12
        /*00c2*/ 	.short	(.L_35 - .L_34)
	.align		4
.L_34:
        /*00c4*/ 	.word	index@(_Z11color_mergePcPt)
        /*00c8*/ 	.word	0x00000000


	//----- nvinfo : EIATTR_MIN_STACK_SIZE
	.align		4
.L_35:
        /*00cc*/ 	.byte	0x04, 0x12
        /*00ce*/ 	.short	(.L_37 - .L_36)
	.align		4
.L_36:
        /*00d0*/ 	.word	index@(_Z29parallel_reduce_add_kernel_1DPtS_)
        /*00d4*/ 	.word	0x00000000


	//----- nvinfo : EIATTR_MIN_STACK_SIZE
	.align		4
.L_37:
        /*00d8*/ 	.byte	0x04, 0x12
        /*00da*/ 	.short	(.L_39 - .L_38)
	.align		4
.L_38:
        /*00dc*/ 	.word	index@(_Z35parallel_reduce_add_kernel_White_2DPcPt)
        /*00e0*/ 	.word	0x00000010


	//----- nvinfo : EIATTR_MIN_STACK_SIZE
	.align		4
.L_39:
        /*00e4*/ 	.byte	0x04, 0x12
        /*00e6*/ 	.short	(.L_41 - .L_40)
	.align		4
.L_40:
        /*00e8*/ 	.word	index@(_Z35parallel_reduce_add_kernel_Black_2DPcPt)
        /*00ec*/ 	.word	0x00000008


	//----- nvinfo : EIATTR_MIN_STACK_SIZE
	.align		4
.L_41:
        /*00f0*/ 	.byte	0x04, 0x12
        /*00f2*/ 	.short	(.L_43 - .L_42)
	.align		4
.L_42:
        /*00f4*/ 	.word	index@(_Z29parallel_reduce_add_kernel_2DPcPt)
        /*00f8*/ 	.word	0x00000000
.L_43:


//--------------------- .nv.compat                --------------------------
	.section	.nv.compat,"",@"SHT_CUDA_COMPAT_INFO"
	.align	4
        /*0000*/ 	.byte	0x02, 0x09, 0x00, 0x00, 0x02, 0x02, 0x01, 0x00, 0x02, 0x05, 0x05, 0x00, 0x03, 0x07, 0x01, 0x01
        /*0010*/ 	.byte	0x02, 0x03, 0x00, 0x00, 0x02, 0x06, 0x01, 0x00, 0x04, 0x0b, 0x08, 0x00, 0x09, 0x00, 0x00, 0x00
        /*0020*/ 	.byte	0x00, 0x00, 0x00, 0x00


//--------------------- .nv.info._Z16check_stone_selfPcS_Pt --------------------------
	.section	.nv.info._Z16check_stone_selfPcS_Pt,"",@"SHT_CUDA_INFO"
	.sectionflags	@""
	.align	4


	//----- nvinfo : EIATTR_CUDA_API_VERSION
	.align		4
        /*0000*/ 	.byte	0x04, 0x37
        /*0002*/ 	.short	(.L_45 - .L_44)
.L_44:
        /*0004*/ 	.word	0x00000082


	//----- nvinfo : EIATTR_KPARAM_INFO
	.align		4
.L_45:
        /*0008*/ 	.byte	0x04, 0x17
        /*000a*/ 	.short	(.L_47 - .L_46)
.L_46:
        /*000c*/ 	.word	0x00000000
        /*0010*/ 	.short	0x0002
        /*0012*/ 	.short	0x0010
        /*0014*/ 	.byte	0x00, 0xf5, 0x21, 0x00


	//----- nvinfo : EIATTR_KPARAM_INFO
	.align		4
.L_47:
        /*0018*/ 	.byte	0x04, 0x17
        /*001a*/ 	.short	(.L_49 - .L_48)
.L_48:
        /*001c*/ 	.word	0x00000000
        /*0020*/ 	.short	0x0001
        /*0022*/ 	.short	0x0008
        /*0024*/ 	.byte	0x00, 0xf5, 0x21, 0x00


	//----- nvinfo : EIATTR_KPARAM_INFO
	.align		4
.L_49:
        /*0028*/ 	.byte	0x04, 0x17
        /*002a*/ 	.short	(.L_51 - .L_50)
.L_50:
        /*002c*/ 	.word	0x00000000
        /*0030*/ 	.short	0x0000
        /*0032*/ 	.short	0x0000
        /*0034*/ 	.byte	0x00, 0xf5, 0x21, 0x00


	//----- nvinfo : EIATTR_SPARSE_MMA_MASK
	.align		4
.L_51:
        /*0038*/ 	.byte	0x03, 0x50
        /*003a*/ 	.short	0x0000


	//----- nvinfo : EIATTR_MAXREG_COUNT
	.align		4
        /*003c*/ 	.byte	0x03, 0x1b
        /*003e*/ 	.short	0x00ff


	//----- nvinfo : EIATTR_MERCURY_ISA_VERSION
	.align		4
        /*0040*/ 	.byte	0x03, 0x5f
        /*0042*/ 	.short	0x0101


	//----- nvinfo : EIATTR_VRC_CTA_INIT_COUNT
	.align		4
        /*0044*/ 	.byte	0x02, 0x4a
	.zero		1
	.zero		1


	//----- nvinfo : EIATTR_EXIT_INSTR_OFFSETS
	.align		4
        /*0048*/ 	.byte	0x04, 0x1c
        /*004a*/ 	.short	(.L_53 - .L_52)


	//   ....[0]....
.L_52:
        /*004c*/ 	.word	0x00000320


	//   ....[1]....
        /*0050*/ 	.word	0x00000370


	//----- nvinfo : EIATTR_CRS_STACK_SIZE
	.align		4
.L_53:
        /*0054*/ 	.byte	0x04, 0x1e
        /*0056*/ 	.short	(.L_55 - .L_54)
.L_54:
        /*0058*/ 	.word	0x00000000


	//----- nvinfo : EIATTR_CBANK_PARAM_SIZE
	.align		4
.L_55:
        /*005c*/ 	.byte	0x03, 0x19
        /*005e*/ 	.short	0x0018


	//----- nvinfo : EIATTR_PARAM_CBANK
	.align		4
        /*0060*/ 	.byte	0x04, 0x0a
        /*0062*/ 	.short	(.L_57 - .L_56)
	.align		4
.L_56:
        /*0064*/ 	.word	index@(.nv.constant0._Z16check_stone_selfPcS_Pt)
        /*0068*/ 	.short	0x0380
        /*006a*/ 	.short	0x0018


	//----- nvinfo : EIATTR_SW_WAR
	.align		4
.L_57:
        /*006c*/ 	.byte	0x04, 0x36
        /*006e*/ 	.short	(.L_59 - .L_58)
.L_58:
        /*0070*/ 	.word	0x00000008
.L_59:


//--------------------- .nv.info._Z11clear_stonePcPtS0_ --------------------------
	.section	.nv.info._Z11clear_stonePcPtS0_,"",@"SHT_CUDA_INFO"
	.sectionflags	@""
	.align	4


	//----- nvinfo : EIATTR_CUDA_API_VERSION
	.align		4
        /*0000*/ 	.byte	0x04, 0x37
        /*0002*/ 	.short	(.L_61 - .L_60)
.L_60:
        /*0004*/ 	.word	0x00000082


	//----- nvinfo : EIATTR_KPARAM_INFO
	.align		4
.L_61:
        /*0008*/ 	.byte	0x04, 0x17
        /*000a*/ 	.short	(.L_63 - .L_62)
.L_62:
        /*000c*/ 	.word	0x00000000
        /*0010*/ 	.short	0x0002
        /*0012*/ 	.short	0x0010
        /*0014*/ 	.byte	0x00, 0xf5, 0x21, 0x00


	//----- nvinfo : EIATTR_KPARAM_INFO
	.align		4
.L_63:
        /*0018*/ 	.byte	0x04, 0x17
        /*001a*/ 	.short	(.L_65 - .L_64)
.L_64:
        /*001c*/ 	.word	0x00000000
        /*0020*/ 	.short	0x0001
        /*0022*/ 	.short	0x0008
        /*0024*/ 	.byte	0x00, 0xf5, 0x21, 0x00


	//----- nvinfo : EIATTR_KPARAM_INFO
	.align		4
.L_65:
        /*0028*/ 	.byte	0x04, 0x17
        /*002a*/ 	.short	(.L_67 - .L_66)
.L_66:
        /*002c*/ 	.word	0x00000000
        /*0030*/ 	.short	0x0000
        /*0032*/ 	.short	0x0000
        /*0034*/ 	.byte	0x00, 0xf5, 0x21, 0x00


	//----- nvinfo : EIATTR_SPARSE_MMA_MASK
	.align		4
.L_67:
        /*0038*/ 	.byte	0x03, 0x50
        /*003a*/ 	.short	0x0000


	//----- nvinfo : EIATTR_MAXREG_COUNT
	.align		4
        /*003c*/ 	.byte	0x03, 0x1b
        /*003e*/ 	.short	0x00ff


	//----- nvinfo : EIATTR_MERCURY_ISA_VERSION
	.align		4
        /*0040*/ 	.byte	0x03, 0x5f
        /*0042*/ 	.short	0x0101


	//----- nvinfo : EIATTR_VRC_CTA_INIT_COUNT
	.align		4
        /*0044*/ 	.byte	0x02, 0x4a
	.zero		1
	.zero		1


	//----- nvinfo : EIATTR_EXIT_INSTR_OFFSETS
	.align		4
        /*0048*/ 	.byte	0x04, 0x1c
        /*004a*/ 	.short	(.L_69 - .L_68)


	//   ....[0]....
.L_68:
        /*004c*/ 	.word	0x00000240


	//   ....[1]....
        /*0050*/ 	.word	0x00000260


	//   ....[2]....
        /*0054*/ 	.word	0x000002b0


	//   ....[3]....
        /*0058*/ 	.word	0x00000320


	//----- nvinfo : EIATTR_CRS_STACK_SIZE
	.align		4
.L_69:
        /*005c*/ 	.byte	0x04, 0x1e
        /*005e*/ 	.short	(.L_71 - .L_70)
.L_70:
        /*0060*/ 	.word	0x00000000


	//----- nvinfo : EIATTR_CBANK_PARAM_SIZE
	.align		4
.L_71:
        /*0064*/ 	.byte	0x03, 0x19
        /*0066*/ 	.short	0x0018


	//----- nvinfo : EIATTR_PARAM_CBANK
	.align		4
        /*0068*/ 	.byte	0x04, 0x0a
        /*006a*/ 	.short	(.L_73 - .L_72)
	.align		4
.L_72:
        /*006c*/ 	.word	index@(.nv.constant0._Z11clear_stonePcPtS0_)
        /*0070*/ 	.short	0x0380
        /*0072*/ 	.short	0x0018


	//----- nvinfo : EIATTR_SW_WAR
	.align		4
.L_73:
        /*0074*/ 	.byte	0x04, 0x36
        /*0076*/ 	.short	(.L_75 - .L_74)
.L_74:
        /*0078*/ 	.word	0x00000008
.L_75:


//--------------------- .nv.info._Z11color_mergePcPt --------------------------
	.section	.nv.info._Z11color_mergePcPt,"",@"SHT_CUDA_INFO"
	.sectionflags	@""
	.align	4


	//----- nvinfo : EIATTR_CUDA_API_VERSION
	.align		4
        /*0000*/ 	.byte	0x04, 0x37
        /*0002*/ 	.short	(.L_77 - .L_76)
.L_76:
        /*0004*/ 	.word	0x00000082


	//----- nvinfo : EIATTR_KPARAM_INFO
	.align		4
.L_77:
        /*0008*/ 	.byte	0x04, 0x17
        /*000a*/ 	.short	(.L_79 - .L_78)
.L_78:
        /*000c*/ 	.word	0x00000000
        /*0010*/ 	.short	0x0001
        /*0012*/ 	.short	0x0008
        /*0014*/ 	.byte	0x00, 0xf5, 0x21, 0x00


	//----- nvinfo : EIATTR_KPARAM_INFO
	.align		4
.L_79:
        /*0018*/ 	.byte	0x04, 0x17
        /*001a*/ 	.short	(.L_81 - .L_80)
.L_80:
        /*001c*/ 	.word	0x00000000
        /*0020*/ 	.short	0x0000
        /*0022*/ 	.short	0x0000
        /*0024*/ 	.byte	0x00, 0xf5, 0x21, 0x00


	//----- nvinfo : EIATTR_SPARSE_MMA_MASK
	.align		4
.L_81:
        /*0028*/ 	.byte	0x03, 0x50
        /*002a*/ 	.short	0x0000


	//----- nvinfo : EIATTR_MAXREG_COUNT
	.align		4
        /*002c*/ 	.byte	0x03, 0x1b
        /*002e*/ 	.short	0x00ff


	//----- nvinfo : EIATTR_MERCURY_ISA_VERSION
	.align		4
        /*0030*/ 	.byte	0x03, 0x5f
        /*0032*/ 	.short	0x0101


	//----- nvinfo : EIATTR_VRC_CTA_INIT_COUNT
	.align		4
        /*0034*/ 	.byte	0x02, 0x4a
	.zero		1
	.zero		1


	//----- nvinfo : EIATTR_EXIT_INSTR_OFFSETS
	.align		4
        /*0038*/ 	.byte	0x04, 0x1c
        /*003a*/ 	.short	(.L_83 - .L_82)


	//   ....[0]....
.L_82:
        /*003c*/ 	.word	0x00000210


	//   ....[1]....
        /*0040*/ 	.word	0x00000230


	//   ....[2]....
        /*0044*/ 	.word	0x00000280


	//----- nvinfo : EIATTR_CRS_STACK_SIZE
	.align		4
.L_83:
        /*0048*/ 	.byte	0x04, 0x1e
        /*004a*/ 	.short	(.L_85 - .L_84)
.L_84:
        /*004c*/ 	.word	0x00000000


	//----- nvinfo : EIATTR_CBANK_PARAM_SIZE
	.align		4
.L_85:
        /*0050*/ 	.byte	0x03, 0x19
        /*0052*/ 	.short	0x0010


	//----- nvinfo : EIATTR_PARAM_CBANK
	.align		4
        /*0054*/ 	.byte	0x04, 0x0a
        /*0056*/ 	.short	(.L_87 - .L_86)
	.align		4
.L_86:
        /*0058*/ 	.word	index@(.nv.constant0._Z11color_mergePcPt)
        /*005c*/ 	.short	0x0380
        /*005e*/ 	.short	0x0010


	//----- nvinfo : EIATTR_SW_WAR
	.align		4
.L_87:
        /*0060*/ 	.byte	0x04, 0x36
        /*0062*/ 	.short	(.L_89 - .L_88)
.L_88:
        /*0064*/ 	.word	0x00000008
.L_89:


//--------------------- .nv.info._Z29parallel_reduce_add_kernel_1DPtS_ --------------------------
	.section	.nv.info._Z29parallel_reduce_add_kernel_1DPtS_,"",@"SHT_CUDA_INFO"
	.sectionflags	@""
	.align	4


	//----- nvinfo : EIATTR_CUDA_API_VERSION
	.align		4
        /*0000*/ 	.byte	0x04, 0x37
        /*0002*/ 	.short	(.L_91 - .L_90)
.L_90:
        /*0004*/ 	.word	0x00000082


	//----- nvinfo : EIATTR_KPARAM_INFO
	.align		4
.L_91:
        /*0008*/ 	.byte	0x04, 0x17
        /*000a*/ 	.short	(.L_93 - .L_92)
.L_92:
        /*000c*/ 	.word	0x00000000
        /*0010*/ 	.short	0x0001
        /*0012*/ 	.short	0x0008
        /*0014*/ 	.byte	0x00, 0xf5, 0x21, 0x00


	//----- nvinfo : EIATTR_KPARAM_INFO
	.align		4
.L_93:
        /*0018*/ 	.byte	0x04, 0x17
        /*001a*/ 	.short	(.L_95 - .L_94)
.L_94:
        /*001c*/ 	.word	0x00000000
        /*0020*/ 	.short	0x0000
        /*0022*/ 	.short	0x0000
        /*0024*/ 	.byte	0x00, 0xf5, 0x21, 0x00


	//----- nvinfo : EIATTR_SPARSE_MMA_MASK
	.align		4
.L_95:
        /*0028*/ 	.byte	0x03, 0x50
        /*002a*/ 	.short	0x0000


	//----- nvinfo : EIATTR_MAXREG_COUNT
	.align		4
        /*002c*/ 	.byte	0x03, 0x1b
        /*002e*/ 	.short	0x00ff


	//----- nvinfo : EIATTR_NUM_BARRIERS
	.align		4
        /*0030*/ 	.byte	0x02, 0x4c
        /*0032*/ 	.byte	0x01
	.zero		1


	//----- nvinfo : EIATTR_MERCURY_ISA_VERSION
	.align		4
        /*0034*/ 	.byte	0x03, 0x5f
        /*0036*/ 	.short	0x0101


	//----- nvinfo : EIATTR_VRC_CTA_INIT_COUNT
	.align		4
        /*0038*/ 	.byte	0x02, 0x4a
	.zero		1
	.zero		1


	//----- nvinfo : EIATTR_EXIT_INSTR_OFFSETS
	.align		4
        /*003c*/ 	.byte	0x04, 0x1c
        /*003e*/ 	.short	(.L_97 - .L_96)


	//   ....[0]....
.L_96:
        /*0040*/ 	.word	0x000002d0


	//   ....[1]....
        /*0044*/ 	.word	0x00000320


	//----- nvinfo : EIATTR_CBANK_PARAM_SIZE
	.align		4
.L_97:
        /*0048*/ 	.byte	0x03, 0x19
        /*004a*/ 	.short	0x0010


	//----- nvinfo : EIATTR_PARAM_CBANK
	.align		4
        /*004c*/ 	.byte	0x04, 0x0a
        /*004e*/ 	.short	(.L_99 - .L_98)
	.align		4
.L_98:
        /*0050*/ 	.word	index@(.nv.constant0._Z29parallel_reduce_add_kernel_1DPtS_)
        /*0054*/ 	.short	0x0380
        /*0056*/ 	.short	0x0010


	//----- nvinfo : EIATTR_SW_WAR
	.align		4
.L_99:
        /*0058*/ 	.byte	0x04, 0x36
        /*005a*/ 	.short	(.L_101 - .L_100)
.L_100:
        /*005c*/ 	.word	0x00000008
.L_101:


//--------------------- .nv.info._Z35parallel_reduce_add_kernel_White_2DPcPt --------------------------
	.section	.nv.info._Z35parallel_reduce_add_kernel_White_2DPcPt,"",@"SHT_CUDA_INFO"
	.sectionflags	@""
	.align	4


	//----- nvinfo : EIATTR_CUDA_API_VERSION
	.align		4
        /*0000*/ 	.byte	0x04, 0x37
        /*0002*/ 	.short	(.L_103 - .L_102)
.L_102:
        /*0004*/ 	.word	0x00000082


	//----- nvinfo : EIATTR_KPARAM_INFO
	.align		4
.L_103:
        /*0008*/ 	.byte	0x04, 0x17
        /*000a*/ 	.short	(.L_105 - .L_104)
.L_104:
        /*000c*/ 	.word	0x00000000
        /*0010*/ 	.short	0x0001
        /*0012*/ 	.short	0x0008
        /*0014*/ 	.byte	0x00, 0xf5, 0x21, 0x00


	//----- nvinfo : EIATTR_KPARAM_INFO
	.align		4
.L_105:
        /*0018*/ 	.byte	0x04, 0x17
        /*001a*/ 	.short	(.L_107 - .L_106)
.L_106:
        /*001c*/ 	.word	0x00000000
        /*0020*/ 	.short	0x0000
        /*0022*/ 	.short	0x0000
        /*0024*/ 	.byte	0x00, 0xf5, 0x21, 0x00


	//----- nvinfo : EIATTR_SPARSE_MMA_MASK
	.align		4
.L_107:
        /*0028*/ 	.byte	0x03, 0x50
        /*002a*/ 	.short	0x0000


	//----- nvinfo : EIATTR_MAXREG_COUNT
	.align		4
        /*002c*/ 	.byte	0x03, 0x1b
        /*002e*/ 	.short	0x00ff


	//----- nvinfo : EIATTR_NUM_BARRIERS
	.align		4
        /*0030*/ 	.byte	0x02, 0x4c
        /*0032*/ 	.byte	0x01
	.zero		1


	//----- nvinfo : EIATTR_EXTERNS
	.align		4
        /*0034*/ 	.byte	0x04, 0x0f
        /*0036*/ 	.short	(.L_109 - .L_108)


	//   ....[0]....
	.align		4
.L_108:
        /*0038*/ 	.word	index@(vprintf)


	//----- nvinfo : EIATTR_MERCURY_ISA_VERSION
	.align		4
.L_109:
        /*003c*/ 	.byte	0x03, 0x5f
        /*003e*/ 	.short	0x0101


	//----- nvinfo : EIATTR_VRC_CTA_INIT_COUNT
	.align		4
        /*0040*/ 	.byte	0x02, 0x4a
	.zero		1
	.zero		1


	//----- nvinfo : EIATTR_SYSCALL_OFFSETS
	.align		4
        /*0044*/ 	.byte	0x04, 0x46
        /*0046*/ 	.short	(.L_111 - .L_110)


	//   ....[0]....
.L_110:
        /*0048*/ 	.word	0x000002b0


	//   ....[1]....
        /*004c*/ 	.word	0x00000410


	//   ....[2]....
        /*0050*/ 	.word	0x00000570


	//   ....[3]....
        /*0054*/ 	.word	0x000006d0


	//   ....[4]....
        /*0058*/ 	.word	0x00000860


	//----- nvinfo : EIATTR_EXIT_INSTR_OFFSETS
	.align		4
.L_111:
        /*005c*/ 	.byte	0x04, 0x1c
        /*005e*/ 	.short	(.L_113 - .L_112)


	//   ....[0]....
.L_112:
        /*0060*/ 	.word	0x000008a0


	//   ....[1]....
        /*0064*/ 	.word	0x00000920


	//----- nvinfo : EIATTR_CRS_STACK_SIZE
	.align		4
.L_113:
        /*0068*/ 	.byte	0x04, 0x1e
        /*006a*/ 	.short	(.L_115 - .L_114)
.L_114:
        /*006c*/ 	.word	0x00000000


	//----- nvinfo : EIATTR_CBANK_PARAM_SIZE
	.align		4
.L_115:
        /*0070*/ 	.byte	0x03, 0x19
        /*0072*/ 	.short	0x0010


	//----- nvinfo : EIATTR_PARAM_CBANK
	.align		4
        /*0074*/ 	.byte	0x04, 0x0a
        /*0076*/ 	.short	(.L_117 - .L_116)
	.align		4
.L_116:
        /*0078*/ 	.word	index@(.nv.constant0._Z35parallel_reduce_add_kernel_White_2DPcPt)
        /*007c*/ 	.short	0x0380
        /*007e*/ 	.short	0x0010


	//----- nvinfo : EIATTR_SW_WAR
	.align		4
.L_117:
        /*0080*/ 	.byte	0x04, 0x36
        /*0082*/ 	.short	(.L_119 - .L_118)
.L_118:
        /*0084*/ 	.word	0x00000008
.L_119:


//--------------------- .nv.info._Z35parallel_reduce_add_kernel_Black_2DPcPt --------------------------
	.section	.nv.info._Z35parallel_reduce_add_kernel_Black_2DPcPt,"",@"SHT_CUDA_INFO"
	.sectionflags	@""
	.align	4


	//----- nvinfo : EIATTR_CUDA_API_VERSION
	.align		4
        /*0000*/ 	.byte	0x04, 0x37
        /*0002*/ 	.short	(.L_121 - .L_120)
.L_120:
        /*0004*/ 	.word	0x00000082


	//----- nvinfo : EIATTR_KPARAM_INFO
	.align		4
.L_121:
        /*0008*/ 	.byte	0x04, 0x17
        /*000a*/ 	.short	(.L_123 - .L_122)
.L_122:
        /*000c*/ 	.word	0x00000000
        /*0010*/ 	.short	0x0001
        /*0012*/ 	.short	0x0008
        /*0014*/ 	.byte	0x00, 0xf5, 0x21, 0x00


	//----- nvinfo : EIATTR_KPARAM_INFO
	.align		4
.L_123:
        /*0018*/ 	.byte	0x04, 0x17
        /*001a*/ 	.short	(.L_125 - .L_124)
.L_124:
        /*001c*/ 	.word	0x00000000
        /*0020*/ 	.short	0x0000
        /*0022*/ 	.short	0x0000
        /*0024*/ 	.byte	0x00, 0xf5, 0x21, 0x00


	//----- nvinfo : EIATTR_SPARSE_MMA_MASK
	.align		4
.L_125:
        /*0028*/ 	.byte	0x03, 0x50
        /*002a*/ 	.short	0x0000


	//----- nvinfo : EIATTR_MAXREG_COUNT
	.align		4
        /*002c*/ 	.byte	0x03, 0x1b
        /*002e*/ 	.short	0x00ff


	//----- nvinfo : EIATTR_NUM_BARRIERS
	.align		4
        /*0030*/ 	.byte	0x02, 0x4c
        /*0032*/ 	.byte	0x01
	.zero		1


	//----- nvinfo : EIATTR_EXTERNS
	.align		4
        /*0034*/ 	.byte	0x04, 0x0f
        /*0036*/ 	.short	(.L_127 - .L_126)


	//   ....[0]....
	.align		4
.L_126:
        /*0038*/ 	.word	index@(vprintf)


	//----- nvinfo : EIATTR_MERCURY_ISA_VERSION
	.align		4
.L_127:
        /*003c*/ 	.byte	0x03, 0x5f
        /*003e*/ 	.short	0x0101


	//----- nvinfo : EIATTR_VRC_CTA_INIT_COUNT
	.align		4
        /*0040*/ 	.byte	0x02, 0x4a
	.zero		1
	.zero		1


	//----- nvinfo : EIATTR_SYSCALL_OFFSETS
	.align		4
        /*0044*/ 	.byte	0x04, 0x46
        /*0046*/ 	.short	(.L_129 - .L_128)


	//   ....[0]....
.L_128:
        /*0048*/ 	.word	0x00000450


	//----- nvinfo : EIATTR_EXIT_INSTR_OFFSETS
	.align		4
.L_129:
        /*004c*/ 	.byte	0x04, 0x1c
        /*004e*/ 	.short	(.L_131 - .L_130)


	//   ....[0]....
.L_130:
        /*0050*/ 	.word	0x00000380


	//   ....[1]....
        /*0054*/ 	.word	0x00000460


	//----- nvinfo : EIATTR_CRS_STACK_SIZE
	.align		4
.L_131:
        /*0058*/ 	.byte	0x04, 0x1e
        /*005a*/ 	.short	(.L_133 - .L_132)
.L_132:
        /*005c*/ 	.word	0x00000000


	//----- nvinfo : EIATTR_CBANK_PARAM_SIZE
	.align		4
.L_133:
        /*0060*/ 	.byte	0x03, 0x19
        /*0062*/ 	.short	0x0010


	//----- nvinfo : EIATTR_PARAM_CBANK
	.align		4
        /*0064*/ 	.byte	0x04, 0x0a
        /*0066*/ 	.short	(.L_135 - .L_134)
	.align		4
.L_134:
        /*0068*/ 	.word	index@(.nv.constant0._Z35parallel_reduce_add_kernel_Black_2DPcPt)
        /*006c*/ 	.short	0x0380
        /*006e*/ 	.short	0x0010


	//----- nvinfo : EIATTR_SW_WAR
	.align		4
.L_135:
        /*0070*/ 	.byte	0x04, 0x36
        /*0072*/ 	.short	(.L_137 - .L_136)
.L_136:
        /*0074*/ 	.word	0x00000008
.L_137:


//--------------------- .nv.info._Z29parallel_reduce_add_kernel_2DPcPt --------------------------
	.section	.nv.info._Z29parallel_reduce_add_kernel_2DPcPt,"",@"SHT_CUDA_INFO"
	.sectionflags	@""
	.align	4


	//----- nvinfo : EIATTR_CUDA_API_VERSION
	.align		4
        /*0000*/ 	.byte	0x04, 0x37
        /*0002*/ 	.short	(.L_139 - .L_138)
.L_138:
        /*0004*/ 	.word	0x00000082


	//----- nvinfo : EIATTR_KPARAM_INFO
	.align		4
.L_139:
        /*0008*/ 	.byte	0x04, 0x17
        /*000a*/ 	.short	(.L_141 - .L_140)
.L_140:
        /*000c*/ 	.word	0x00000000
        /*0010*/ 	.short	0x0001
        /*0012*/ 	.short	0x0008
        /*0014*/ 	.byte	0x00, 0xf5, 0x21, 0x00


	//----- nvinfo : EIATTR_KPARAM_INFO
	.align		4
.L_141:
        /*0018*/ 	.byte	0x04, 0x17
        /*001a*/ 	.short	(.L_143 - .L_142)
.L_142:
        /*001c*/ 	.word	0x00000000
        /*0020*/ 	.short	0x0000
        /*0022*/ 	.short	0x0000
        /*0024*/ 	.byte	0x00, 0xf5, 0x21, 0x00


	//----- nvinfo : EIATTR_SPARSE_MMA_MASK
	.align		4
.L_143:
        /*0028*/ 	.byte	0x03, 0x50
        /*002a*/ 	.short	0x0000


	//----- nvinfo : EIATTR_MAXREG_COUNT
	.align		4
        /*002c*/ 	.byte	0x03, 0x1b
        /*002e*/ 	.short	0x00ff


	//----- nvinfo : EIATTR_NUM_BARRIERS
	.align		4
        /*0030*/ 	.byte	0x02, 0x4c
        /*0032*/ 	.byte	0x01
	.zero		1


	//----- nvinfo : EIATTR_MERCURY_ISA_VERSION
	.align		4
        /*0034*/ 	.byte	0x03, 0x5f
        /*0036*/ 	.short	0x0101


	//----- nvinfo : EIATTR_VRC_CTA_INIT_COUNT
	.align		4
        /*0038*/ 	.byte	0x02, 0x4a
	.zero		1
	.zero		1


	//----- nvinfo : EIATTR_EXIT_INSTR_OFFSETS
	.align		4
        /*003c*/ 	.byte	0x04, 0x1c
        /*003e*/ 	.short	(.L_145 - .L_144)


	//   ....[0]....
.L_144:
        /*0040*/ 	.word	0x00000310


	//   ....[1]....
        /*0044*/ 	.word	0x00000360


	//----- nvinfo : EIATTR_CBANK_PARAM_SIZE
	.align		4
.L_145:
        /*0048*/ 	.byte	0x03, 0x19
        /*004a*/ 	.short	0x0010


	//----- nvinfo : EIATTR_PARAM_CBANK
	.align		4
        /*004c*/ 	.byte	0x04, 0x0a
        /*004e*/ 	.short	(.L_147 - .L_146)
	.align		4
.L_146:
        /*0050*/ 	.word	index@(.nv.constant0._Z29parallel_reduce_add_kernel_2DPcPt)
        /*0054*/ 	.short	0x0380
        /*0056*/ 	.short	0x0010


	//----- nvinfo : EIATTR_SW_WAR
	.align		4
.L_147:
        /*0058*/ 	.byte	0x04, 0x36
        /*005a*/ 	.short	(.L_149 - .L_148)
.L_148:
        /*005c*/ 	.word	0x00000008
.L_149:


//--------------------- .nv.callgraph             --------------------------
	.section	.nv.callgraph,"",@"SHT_CUDA_CALLGRAPH"
	.align	4
	.sectionentsize	8
	.align		4
        /*0000*/ 	.word	0x00000000
	.align		4
        /*0004*/ 	.word	0xffffffff
	.align		4
        /*0008*/ 	.word	index@(_Z35parallel_reduce_add_kernel_White_2DPcPt)
	.align		4
        /*000c*/ 	.word	index@(vprintf)
	.align		4
        /*0010*/ 	.word	index@(_Z35parallel_reduce_add_kernel_Black_2DPcPt)
	.align		4
        /*0014*/ 	.word	index@(vprintf)
	.align		4
        /*0018*/ 	.word	0x00000000
	.align		4
        /*001c*/ 	.word	0xfffffffe
	.align		4
        /*0020*/ 	.word	0x00000000
	.align		4
        /*0024*/ 	.word	0xfffffffd
	.align		4
        /*0028*/ 	.word	0x00000000
	.align		4
        /*002c*/ 	.word	0xfffffffc


//--------------------- .nv.constant4             --------------------------
	.section	.nv.constant4,"a",@progbits
	.align	8
	.align		8
.nv.constant4:
        /*0000*/ 	.dword	$str
	.align		8
        /*0008*/ 	.dword	$str$1
	.align		8
        /*0010*/ 	.dword	vprintf


//--------------------- .text._Z16check_stone_selfPcS_Pt --------------------------
	.section	.text._Z16check_stone_selfPcS_Pt,"ax",@progbits
	.align	128
        .global         _Z16check_stone_selfPcS_Pt
        .type           _Z16check_stone_selfPcS_Pt,@function
        .size           _Z16check_stone_selfPcS_Pt,(.L_x_22 - _Z16check_stone_selfPcS_Pt)
        .other          _Z16check_stone_selfPcS_Pt,@"STO_CUDA_ENTRY STV_DEFAULT"
_Z16check_stone_selfPcS_Pt:
.text._Z16check_stone_selfPcS_Pt:
[----:B------:R-:W-:Y:S01]  /*0000*/  LDC R1, c[0x0][0x37c] ;  /* 0x0000df00ff017b82 */ /* 0x000fe20000000800 */
[----:B------:R-:W0:Y:S07]  /*0010*/  S2R R7, SR_TID.X ;  /* 0x0000000000077919 */ /* 0x000e2e0000002100 */
[----:B------:R-:W1:Y:S01]  /*0020*/  LDC R0, c[0x0][0x360] ;  /* 0x0000d800ff007b82 */ /* 0x000e620000000800 */
[----:B------:R-:W2:Y:S07]  /*0030*/  LDCU.64 UR6, c[0x0][0x380] ;  /* 0x00007000ff0677ac */ /* 0x000eae0008000a00 */
[----:B------:R-:W0:Y:S08]  /*0040*/  S2UR UR4, SR_CTAID.X ;  /* 0x00000000000479c3 */ /* 0x000e300000002500 */
[----:B------:R-:W3:Y:S01]  /*0050*/  LDC.64 R4, c[0x0][0x390] ;  /* 0x0000e400ff047b82 */ /* 0x000ee20000000a00 */
[----:B-1----:R-:W-:-:S04]  /*0060*/  VIADD R0, R0, 0x2 ;  /* 0x0000000200007836 */ /* 0x002fc80000000000 */
[C---:B0-----:R-:W-:Y:S01]  /*0070*/  IMAD R7, R0.reuse, UR4, R7 ;  /* 0x0000000400077c24 */ /* 0x041fe2000f8e0207 */
[----:B------:R-:W3:Y:S04]  /*0080*/  LDCU.64 UR4, c[0x0][0x358] ;  /* 0x00006b00ff0477ac */ /* 0x000ee80008000a00 */
[----:B------:R-:W-:-:S05]  /*0090*/  IADD3 R9, PT, PT, R0, 0x1, R7 ;  /* 0x0000000100097810 */ /* 0x000fca0007ffe007 */
[----:B------:R-:W-:-:S05]  /*00a0*/  IMAD R6, R9, 0x3, RZ ;  /* 0x0000000309067824 */ /* 0x000fca00078e02ff */
[----:B------:R-:W-:Y:S02]  /*00b0*/  SHF.R.S32.HI R10, RZ, 0x1f, R6 ;  /* 0x0000001fff0a7819 */ /* 0x000fe40000011406 */
[----:B--2---:R-:W-:Y:S01]  /*00c0*/  IADD3 R2, P0, PT, R6, UR6, RZ ;  /* 0x0000000606027c10 */ /* 0x004fe2000ff1e0ff */
[----:B---3--:R-:W2:Y:S03]  /*00d0*/  LDG.E.U16 R4, desc[UR4][R4.64] ;  /* 0x0000000404047981 */ /* 0x008ea6000c1e1500 */
[----:B------:R-:W-:-:S05]  /*00e0*/  IADD3.X R3, PT, PT, R10, UR7, RZ, P0, !PT ;  /* 0x000000070a037c10 */ /* 0x000fca00087fe4ff */
[----:B------:R-:W3:Y:S04]  /*00f0*/  LDG.E.U8 R8, desc[UR4][R2.64+0x1] ;  /* 0x0000010402087981 */ /* 0x000ee8000c1e1100 */
[----:B------:R-:W3:Y:S01]  /*0100*/  LDG.E.S8 R11, desc[UR4][R2.64+0x2] ;  /* 0x00000204020b7981 */ /* 0x000ee2000c1e1300 */
[----:B------:R-:W-:Y:S02]  /*0110*/  IMAD.MOV.U32 R12, RZ, RZ, 0x3 ;  /* 0x00000003ff0c7424 */ /* 0x000fe400078e00ff */
[----:B------:R-:W-:Y:S02]  /*0120*/  IMAD.IADD R0, R0, 0x1, R9 ;  /* 0x0000000100007824 */ /* 0x000fe400078e0209 */
[----:B------:R-:W-:Y:S02]  /*0130*/  IMAD R7, R7, R12, 0x3 ;  /* 0x0000000307077424 */ /* 0x000fe400078e020c */
[----:B---3--:R-:W-:Y:S01]  /*0140*/  IMAD R8, R8, 0x100, R11 ;  /* 0x0000010008087824 */ /* 0x008fe200078e020b */
[----:B--2---:R-:W-:-:S04]  /*0150*/  PRMT R11, R4, 0x9910, RZ ;  /* 0x00009910040b7816 */ /* 0x004fc800000000ff */
[----:B------:R-:W-:-:S04]  /*0160*/  PRMT R8, R8, 0x9910, RZ ;  /* 0x0000991008087816 */ /* 0x000fc800000000ff */
[----:B------:R-:W-:-:S04]  /*0170*/  ISETP.NE.AND P0, PT, R8, RZ, PT ;  /* 0x000000ff0800720c */ /* 0x000fc80003f05270 */
[----:B------:R-:W-:-:S13]  /*0180*/  ISETP.NE.OR P0, PT, R11, R8, !P0 ;  /* 0x000000080b00720c */ /* 0x000fda0004705670 */
[----:B------:R-:W-:Y:S05]  /*0190*/  @P0 BRA `(.L_x_0) ;  /* 0x0000000000640947 */ /* 0x000fea0003800000 */
[----:B------:R-:W2:Y:S01]  /*01a0*/  LDG.E.U8 R4, desc[UR4][R2.64+-0x3] ;  /* 0xfffffd0402047981 */ /* 0x000ea2000c1e1100 */
[----:B------:R-:W-:Y:S01]  /*01b0*/  BSSY.RECONVERGENT B0, `(.L_x_1) ;  /* 0x0000011000007945 */ /* 0x000fe20003800200 */
[----:B--2---:R-:W-:-:S13]  /*01c0*/  LOP3.LUT P0, RZ, R4, 0x81, RZ, 0xc0, !PT ;  /* 0x0000008104ff7812 */ /* 0x004fda000780c0ff */
[----:B------:R-:W-:Y:S05]  /*01d0*/  @P0 BRA `(.L_x_2) ;  /* 0x0000000000380947 */ /* 0x000fea0003800000 */
[----:B------:R-:W2:Y:S02]  /*01e0*/  LDG.E.U8 R2, desc[UR4][R2.64+0x3] ;  /* 0x0000030402027981 */ /* 0x000ea4000c1e1100 */
[----:B--2---:R-:W-:-:S13]  /*01f0*/  LOP3.LUT P0, RZ, R2, 0x81, RZ, 0xc0, !PT ;  /* 0x0000008102ff7812 */ /* 0x004fda000780c0ff */
[----:B------:R-:W-:Y:S05]  /*0200*/  @P0 BRA `(.L_x_2) ;  /* 0x00000000002c0947 */ /* 0x000fea0003800000 */
[----:B------:R-:W-:-:S04]  /*0210*/  IADD3 R2, P0, PT, R7, UR6, RZ ;  /* 0x0000000607027c10 */ /* 0x000fc8000ff1e0ff */
[----:B------:R-:W-:-:S05]  /*0220*/  LEA.HI.X.SX32 R3, R7, UR7, 0x1, P0 ;  /* 0x0000000707037c11 */ /* 0x000fca00080f0eff */
[----:B------:R-:W2:Y:S02]  /*0230*/  LDG.E.U8 R2, desc[UR4][R2.64] ;  /* 0x0000000402027981 */ /* 0x000ea4000c1e1100 */
[----:B--2---:R-:W-:-:S13]  /*0240*/  LOP3.LUT P0, RZ, R2, 0x81, RZ, 0xc0, !PT ;  /* 0x0000008102ff7812 */ /* 0x004fda000780c0ff */
[----:B------:R-:W-:Y:S05]  /*0250*/  @P0 BRA `(.L_x_2) ;  /* 0x0000000000180947 */ /* 0x000fea0003800000 */
[----:B------:R-:W-:-:S05]  /*0260*/  IMAD R0, R0, 0x3, RZ ;  /* 0x0000000300007824 */ /* 0x000fca00078e02ff */
[----:B------:R-:W-:-:S04]  /*0270*/  IADD3 R2, P0, PT, R0, UR6, RZ ;  /* 0x0000000600027c10 */ /* 0x000fc8000ff1e0ff */
[----:B------:R-:W-:-:S05]  /*0280*/  LEA.HI.X.SX32 R3, R0, UR7, 0x1, P0 ;  /* 0x0000000700037c11 */ /* 0x000fca00080f0eff */
[----:B------:R-:W2:Y:S02]  /*0290*/  LDG.E.U8 R2, desc[UR4][R2.64] ;  /* 0x0000000402027981 */ /* 0x000ea4000c1e1100 */
[----:B--2---:R-:W-:-:S13]  /*02a0*/  LOP3.LUT P0, RZ, R2, 0x81, RZ, 0xc0, !PT ;  /* 0x0000008102ff7812 */ /* 0x004fda000780c0ff */
[----:B------:R-:W-:Y:S05]  /*02b0*/  @!P0 BRA `(.L_x_0) ;  /* 0x00000000001c8947 */ /* 0x000fea0003800000 */
.L_x_2:
[----:B------:R-:W-:Y:S05]  /*02c0*/  BSYNC.RECONVERGENT B0 ;  /* 0x0000000000007941 */ /* 0x000fea0003800200 */
.L_x_1:
[----:B------:R-:W0:Y:S01]  /*02d0*/  LDCU.64 UR8, c[0x0][0x388] ;  /* 0x00007100ff0877ac */ /* 0x000e220008000a00 */
[----:B------:R-:W-:Y:S01]  /*02e0*/  IMAD.MOV.U32 R0, RZ, RZ, 0x1 ;  /* 0x00000001ff007424 */ /* 0x000fe200078e00ff */
[----:B0-----:R-:W-:-:S04]  /*02f0*/  IADD3 R2, P0, PT, R6, UR8, RZ ;  /* 0x0000000806027c10 */ /* 0x001fc8000ff1e0ff */
[----:B------:R-:W-:-:S05]  /*0300*/  IADD3.X R3, PT, PT, R10, UR9, RZ, P0, !PT ;  /* 0x000000090a037c10 */ /* 0x000fca00087fe4ff */
[----:B------:R-:W-:Y:S01]  /*0310*/  STG.E.U8 desc[UR4][R2.64], R0 ;  /* 0x0000000002007986 */ /* 0x000fe2000c101104 */
[----:B------:R-:W-:Y:S05]  /*0320*/  EXIT ;  /* 0x000000000000794d */ /* 0x000fea0003800000 */
.L_x_0:
[----:B------:R-:W0:Y:S02]  /*0330*/  LDCU.64 UR8, c[0x0][0x388] ;  /* 0x00007100ff0877ac */ /* 0x000e240008000a00 */
[----:B0-----:R-:W-:-:S04]  /*0340*/  IADD3 R2, P0, PT, R6, UR8, RZ ;  /* 0x0000000806027c10 */ /* 0x001fc8000ff1e0ff */
[----:B------:R-:W-:-:S05]  /*0350*/  IADD3.X R3, PT, PT, R10, UR9, RZ, P0, !PT ;  /* 0x000000090a037c10 */ /* 0x000fca00087fe4ff */
[----:B------:R-:W-:Y:S01]  /*0360*/  STG.E.U8 desc[UR4][R2.64], RZ ;  /* 0x000000ff02007986 */ /* 0x000fe2000c101104 */
[----:B------:R-:W-:Y:S05]  /*0370*/  EXIT ;  /* 0x000000000000794d */ /* 0x000fea0003800000 */
.L_x_3:
[----:B------:R-:W-:-:S00]  /*0380*/  BRA `(.L_x_3) ;  /* 0xfffffffc00fc7947 */ /* 0x000fc0000383ffff */
[----:B------:R-:W-:-:S00]  /*0390*/  NOP ;  /* 0x0000000000007918 */ /* 0x000fc00000000000 */
        /* <DEDUP_REMOVED lines=14> */
.L_x_22:


//--------------------- .text._Z11clear_stonePcPtS0_ --------------------------
	.section	.text._Z11clear_stonePcPtS0_,"ax",@progbits
	.align	128
        .global         _Z11clear_stonePcPtS0_
        .type           _Z11clear_stonePcPtS0_,@function
        .size           _Z11clear_stonePcPtS0_,(.L_x_23 - _Z11clear_stonePcPtS0_)
        .other          _Z11clear_stonePcPtS0_,@"STO_CUDA_ENTRY STV_DEFAULT"
_Z11clear_stonePcPtS0_:
.text._Z11clear_stonePcPtS0_:
[----:B------:R-:W-:Y:S08]  /*0000*/  LDC R1, c[0x0][0x37c] ;  /* 0x0000df00ff017b82 */ /* 0x000ff00000000800 */
[----:B------:R-:W0:Y:S01]  /*0010*/  S2UR UR5, SR_CTAID.X ;  /* 0x00000000000579c3 */ /* 0x000e220000002500 */
[----:B------:R-:W1:Y:S01]  /*0020*/  S2R R0, SR_TID.X ;  /* 0x0000000000007919 */ /* 0x000e620000002100 */
[----:B------:R-:W2:Y:S01]  /*0030*/  LDCU UR4, c[0x0][0x360] ;  /* 0x00006c00ff0477ac */ /* 0x000ea20008000800 */
[----:B------:R-:W-:Y:S01]  /*0040*/  IMAD.MOV.U32 R3, RZ, RZ, 0x3 ;  /* 0x00000003ff037424 */ /* 0x000fe200078e00ff */
[----:B------:R-:W3:Y:S04]  /*0050*/  LDCU.64 UR6, c[0x0][0x380] ;  /* 0x00007000ff0677ac */ /* 0x000ee80008000a00 */
[----:B------:R-:W4:Y:S01]  /*0060*/  LDC.64 R4, c[0x0][0x388] ;  /* 0x0000e200ff047b82 */ /* 0x000f220000000a00 */
[----:B--2---:R-:W-:-:S04]  /*0070*/  UIADD3 UR4, UPT, UPT, UR4, 0x2, URZ ;  /* 0x0000000204047890 */ /* 0x004fc8000fffe0ff */
[----:B0-----:R-:W-:-:S06]  /*0080*/  UIMAD UR4, UR4, UR5, UR4 ;  /* 0x00000005040472a4 */ /* 0x001fcc000f8e0204 */
[----:B-1----:R-:W-:-:S05]  /*0090*/  VIADD R0, R0, UR4 ;  /* 0x0000000400007c36 */ /* 0x002fca0008000000 */
[----:B------:R-:W0:Y:S01]  /*00a0*/  LDCU.64 UR4, c[0x0][0x358] ;  /* 0x00006b00ff0477ac */ /* 0x000e220008000a00 */
[----:B------:R-:W-:-:S05]  /*00b0*/  IMAD R0, R0, R3, 0x3 ;  /* 0x0000000300007424 */ /* 0x000fca00078e0203 */
[----:B---3--:R-:W-:-:S04]  /*00c0*/  IADD3 R2, P0, PT, R0, UR6, RZ ;  /* 0x0000000600027c10 */ /* 0x008fc8000ff1e0ff */
[----:B------:R-:W-:-:S05]  /*00d0*/  LEA.HI.X.SX32 R3, R0, UR7, 0x1, P0 ;  /* 0x0000000700037c11 */ /* 0x000fca00080f0eff */
[----:B0-----:R-:W2:Y:S04]  /*00e0*/  LDG.E.S8 R0, desc[UR4][R2.64+0x1] ;  /* 0x0000010402007981 */ /* 0x001ea8000c1e1300 */
[----:B------:R-:W2:Y:S04]  /*00f0*/  LDG.E.S8 R7, desc[UR4][R2.64+0x2] ;  /* 0x0000020402077981 */ /* 0x000ea8000c1e1300 */
[----:B----4-:R-:W3:Y:S01]  /*0100*/  LDG.E.U16 R6, desc[UR4][R4.64] ;  /* 0x0000000404067981 */ /* 0x010ee2000c1e1500 */
[----:B------:R-:W-:Y:S01]  /*0110*/  BSSY.RECONVERGENT B0, `(.L_x_4) ;  /* 0x0000016000007945 */ /* 0x000fe20003800200 */
[----:B--2---:R-:W-:Y:S01]  /*0120*/  IMAD R0, R0, 0x100, R7 ;  /* 0x0000010000007824 */ /* 0x004fe200078e0207 */
[----:B---3--:R-:W-:-:S04]  /*0130*/  PRMT R7, R6, 0x9910, RZ ;  /* 0x0000991006077816 */ /* 0x008fc800000000ff */
[----:B------:R-:W-:-:S04]  /*0140*/  PRMT R6, R0, 0x9910, RZ ;  /* 0x0000991000067816 */ /* 0x000fc800000000ff */
[----:B------:R-:W-:-:S13]  /*0150*/  ISETP.NE.AND P0, PT, R7, R6, PT ;  /* 0x000000060700720c */ /* 0x000fda0003f05270 */
[----:B------:R-:W-:Y:S05]  /*0160*/  @!P0 BRA `(.L_x_5) ;  /* 0x0000000000388947 */ /* 0x000fea0003800000 */
[----:B------:R-:W2:Y:S02]  /*0170*/  LDG.E.U16 R0, desc[UR4][R4.64+0x2] ;  /* 0x0000020404007981 */ /* 0x000ea4000c1e1500 */
[----:B--2---:R-:W-:-:S04]  /*0180*/  PRMT R7, R0, 0x9910, RZ ;  /* 0x0000991000077816 */ /* 0x004fc800000000ff */
[----:B------:R-:W-:-:S13]  /*0190*/  ISETP.NE.AND P0, PT, R7, R6, PT ;  /* 0x000000060700720c */ /* 0x000fda0003f05270 */
[----:B------:R-:W-:Y:S05]  /*01a0*/  @!P0 BRA `(.L_x_5) ;  /* 0x0000000000288947 */ /* 0x000fea0003800000 */
[----:B------:R-:W2:Y:S02]  /*01b0*/  LDG.E.U16 R0, desc[UR4][R4.64+0x4] ;  /* 0x0000040404007981 */ /* 0x000ea4000c1e1500 */
[----:B--2---:R-:W-:-:S04]  /*01c0*/  PRMT R7, R0, 0x9910, RZ ;  /* 0x0000991000077816 */ /* 0x004fc800000000ff */
[----:B------:R-:W-:-:S13]  /*01d0*/  ISETP.NE.AND P0, PT, R7, R6, PT ;  /* 0x000000060700720c */ /* 0x000fda0003f05270 */
[----:B------:R-:W-:Y:S05]  /*01e0*/  @!P0 BRA `(.L_x_5) ;  /* 0x0000000000188947 */ /* 0x000fea0003800000 */
[----:B------:R-:W2:Y:S01]  /*01f0*/  LDG.E.U16 R4, desc[UR4][R4.64+0x6] ;  /* 0x0000060404047981 */ /* 0x000ea2000c1e1500 */
[----:B------:R-:W-:Y:S02]  /*0200*/  ISETP.NE.AND P1, PT, R6, RZ, PT ;  /* 0x000000ff0600720c */ /* 0x000fe40003f25270 */
[----:B--2---:R-:W-:-:S04]  /*0210*/  PRMT R7, R4, 0x9910, RZ ;  /* 0x0000991004077816 */ /* 0x004fc800000000ff */
[----:B------:R-:W-:-:S13]  /*0220*/  ISETP.NE.AND P0, PT, R7, R6, PT ;  /* 0x000000060700720c */ /* 0x000fda0003f05270 */
[----:B------:R-:W-:Y:S05]  /*0230*/  @!P0 BRA P1, `(.L_x_6) ;  /* 0x00000000000c8947 */ /* 0x000fea0000800000 */
[----:B------:R-:W-:Y:S05]  /*0240*/  EXIT ;  /* 0x000000000000794d */ /* 0x000fea0003800000 */
.L_x_5:
[----:B------:R-:W-:-:S13]  /*0250*/  ISETP.NE.AND P0, PT, R6, RZ, PT ;  /* 0x000000ff0600720c */ /* 0x000fda0003f05270 */
[----:B------:R-:W-:Y:S05]  /*0260*/  @!P0 EXIT ;  /* 0x000000000000894d */ /* 0x000fea0003800000 */
.L_x_6:
[----:B------:R-:W-:Y:S05]  /*0270*/  BSYNC.RECONVERGENT B0 ;  /* 0x0000000000007941 */ /* 0x000fea0003800200 */
.L_x_4:
[----:B------:R-:W0:Y:S02]  /*0280*/  LDC.64 R4, c[0x0][0x390] ;  /* 0x0000e400ff047b82 */ /* 0x000e240000000a00 */
[----:B0-----:R-:W2:Y:S02]  /*0290*/  LDG.E.U16 R4, desc[UR4][R4.64] ;  /* 0x0000000404047981 */ /* 0x001ea4000c1e1500 */
[----:B--2---:R-:W-:-:S13]  /*02a0*/  ISETP.NE.AND P0, PT, R4, RZ, PT ;  /* 0x000000ff0400720c */ /* 0x004fda0003f05270 */
[----:B------:R-:W-:Y:S05]  /*02b0*/  @!P0 EXIT ;  /* 0x000000000000894d */ /* 0x000fea0003800000 */
[----:B------:R-:W2:Y:S04]  /*02c0*/  LDG.E.U8 R0, desc[UR4][R2.64] ;  /* 0x0000000402007981 */ /* 0x000ea8000c1e1100 */
[----:B------:R-:W-:Y:S04]  /*02d0*/  STG.E.U8 desc[UR4][R2.64+0x1], RZ ;  /* 0x000001ff02007986 */ /* 0x000fe8000c101104 */
[----:B------:R-:W-:Y:S01]  /*02e0*/  STG.E.U8 desc[UR4][R2.64+0x2], RZ ;  /* 0x000002ff02007986 */ /* 0x000fe2000c101104 */
[----:B--2---:R-:W-:-:S04]  /*02f0*/  LOP3.LUT R0, R0, 0x7e, RZ, 0xc0, !PT ;  /* 0x0000007e00007812 */ /* 0x004fc800078ec0ff */
[----:B------:R-:W-:-:S05]  /*0300*/  LOP3.LUT R5, R0, 0x99, RZ, 0x3c, !PT ;  /* 0x0000009900057812 */ /* 0x000fca00078e3cff */
[----:B------:R-:W-:Y:S01]  /*0310*/  STG.E.U8 desc[UR4][R2.64], R5 ;  /* 0x0000000502007986 */ /* 0x000fe2000c101104 */
[----:B------:R-:W-:Y:S05]  /*0320*/  EXIT ;  /* 0x000000000000794d */ /* 0x000fea0003800000 */
.L_x_7:
        /* <DEDUP_REMOVED lines=13> */
.L_x_23:


//--------------------- .text._Z11color_mergePcPt --------------------------
	.section	.text._Z11color_mergePcPt,"ax",@progbits
	.align	128
        .global         _Z11color_mergePcPt
        .type           _Z11color_mergePcPt,@function
        .size           _Z11color_mergePcPt,(.L_x_24 - _Z11color_mergePcPt)
        .other          _Z11color_mergePcPt,@"STO_CUDA_ENTRY STV_DEFAULT"
_Z11color_mergePcPt:
.text._Z11color_mergePcPt:
        /* <DEDUP_REMOVED lines=16> */
[----:B----4-:R-:W3:Y:S04]  /*0100*/  LDG.E.U16 R6, desc[UR4][R4.64+0x2] ;  /* 0x0000020404067981 */ /* 0x010ee8000c1e1500 */
[----:B------:R0:W5:Y:S01]  /*0110*/  LDG.E.U16 R7, desc[UR4][R4.64] ;  /* 0x0000000404077981 */ /* 0x000162000c1e1500 */
[----:B------:R-:W-:Y:S01]  /*0120*/  BSSY.RECONVERGENT B0, `(.L_x_8) ;  /* 0x0000012000007945 */ /* 0x000fe20003800200 */
[----:B--2---:R-:W-:Y:S01]  /*0130*/  IMAD R0, R0, 0x100, R9 ;  /* 0x0000010000007824 */ /* 0x004fe200078e0209 */
[----:B---3--:R-:W-:-:S04]  /*0140*/  PRMT R9, R6, 0x9910, RZ ;  /* 0x0000991006097816 */ /* 0x008fc800000000ff */
[----:B------:R-:W-:-:S04]  /*0150*/  PRMT R6, R0, 0x9910, RZ ;  /* 0x0000991000067816 */ /* 0x000fc800000000ff */
[----:B------:R-:W-:-:S13]  /*0160*/  ISETP.NE.AND P0, PT, R9, R6, PT ;  /* 0x000000060900720c */ /* 0x000fda0003f05270 */
[----:B0-----:R-:W-:Y:S05]  /*0170*/  @!P0 BRA `(.L_x_9) ;  /* 0x0000000000288947 */ /* 0x001fea0003800000 */
        /* <DEDUP_REMOVED lines=10> */
.L_x_9:
[----:B------:R-:W-:-:S13]  /*0220*/  ISETP.NE.AND P0, PT, R6, RZ, PT ;  /* 0x000000ff0600720c */ /* 0x000fda0003f05270 */
[----:B------:R-:W-:Y:S05]  /*0230*/  @!P0 EXIT ;  /* 0x000000000000894d */ /* 0x000fea0003800000 */
.L_x_10:
[----:B------:R-:W-:Y:S05]  /*0240*/  BSYNC.RECONVERGENT B0 ;  /* 0x0000000000007941 */ /* 0x000fea0003800200 */
.L_x_8:
[----:B-----5:R-:W-:Y:S01]  /*0250*/  SHF.R.U32.HI R5, RZ, 0x8, R7 ;  /* 0x00000008ff057819 */ /* 0x020fe20000011607 */
[----:B------:R-:W-:Y:S04]  /*0260*/  STG.E.U8 desc[UR4][R2.64+0x2], R7 ;  /* 0x0000020702007986 */ /* 0x000fe8000c101104 */
[----:B------:R-:W-:Y:S01]  /*0270*/  STG.E.U8 desc[UR4][R2.64+0x1], R5 ;  /* 0x0000010502007986 */ /* 0x000fe2000c101104 */
[----:B------:R-:W-:Y:S05]  /*0280*/  EXIT ;  /* 0x000000000000794d */ /* 0x000fea0003800000 */
.L_x_11:
        /* <DEDUP_REMOVED lines=15> */
.L_x_24:


//--------------------- .text._Z29parallel_reduce_add_kernel_1DPtS_ --------------------------
	.section	.text._Z29parallel_reduce_add_kernel_1DPtS_,"ax",@progbits
	.align	128
        .global         _Z29parallel_reduce_add_kernel_1DPtS_
        .type           _Z29parallel_reduce_add_kernel_1DPtS_,@function
        .size           _Z29parallel_reduce_add_kernel_1DPtS_,(.L_x_25 - _Z29parallel_reduce_add_kernel_1DPtS_)
        .other          _Z29parallel_reduce_add_kernel_1DPtS_,@"STO_CUDA_ENTRY STV_DEFAULT"
_Z29parallel_reduce_add_kernel_1DPtS_:
.text._Z29parallel_reduce_add_kernel_1DPtS_:
[----:B------:R-:W-:Y:S01]  /*0000*/  LDC R1, c[0x0][0x37c] ;  /* 0x0000df00ff017b82 */ /* 0x000fe20000000800 */
[----:B------:R-:W0:Y:S07]  /*0010*/  S2R R6, SR_TID.X ;  /* 0x0000000000067919 */ /* 0x000e2e0000002100 */
[----:B------:R-:W1:Y:S01]  /*0020*/  LDC.64 R2, c[0x0][0x380] ;  /* 0x0000e000ff027b82 */ /* 0x000e620000000a00 */
[----:B------:R-:W0:Y:S01]  /*0030*/  LDCU UR4, c[0x0][0x360] ;  /* 0x00006c00ff0477ac */ /* 0x000e220008000800 */
[----:B------:R-:W0:Y:S01]  /*0040*/  S2R R9, SR_CTAID.X ;  /* 0x0000000000097919 */ /* 0x000e220000002500 */
[----:B------:R-:W2:Y:S01]  /*0050*/  LDCU.64 UR6, c[0x0][0x358] ;  /* 0x00006b00ff0677ac */ /* 0x000ea20008000a00 */
[----:B0-----:R-:W-:-:S04]  /*0060*/  IMAD R5, R9, UR4, R6 ;  /* 0x0000000409057c24 */ /* 0x001fc8000f8e0206 */
[----:B-1----:R-:W-:-:S06]  /*0070*/  IMAD.WIDE R2, R5, 0x2, R2 ;  /* 0x0000000205027825 */ /* 0x002fcc00078e0202 */
[----:B--2---:R-:W2:Y:S01]  /*0080*/  LDG.E.U16 R2, desc[UR6][R2.64] ;  /* 0x0000000602027981 */ /* 0x004ea2000c1e1500 */
[----:B------:R-:W0:Y:S01]  /*0090*/  S2UR UR5, SR_CgaCtaId ;  /* 0x00000000000579c3 */ /* 0x000e220000008800 */
[----:B------:R-:W-:Y:S01]  /*00a0*/  UMOV UR4, 0x400 ;  /* 0x0000040000047882 */ /* 0x000fe20000000000 */
[C---:B------:R-:W-:Y:S02]  /*00b0*/  ISETP.GT.U32.AND P0, PT, R6.reuse, 0xf, PT ;  /* 0x0000000f0600780c */ /* 0x040fe40003f04070 */
[----:B------:R-:W-:Y:S01]  /*00c0*/  ISETP.GT.U32.AND P1, PT, R6, 0x7, PT ;  /* 0x000000070600780c */ /* 0x000fe20003f24070 */
[----:B0-----:R-:W-:-:S06]  /*00d0*/  ULEA UR4, UR5, UR4, 0x18 ;  /* 0x0000000405047291 */ /* 0x001fcc000f8ec0ff */
[----:B------:R-:W-:-:S05]  /*00e0*/  LEA R5, R6, UR4, 0x1 ;  /* 0x0000000406057c11 */ /* 0x000fca000f8e08ff */
[----:B--2---:R-:W-:Y:S01]  /*00f0*/  STS.U16 [R5], R2 ;  /* 0x0000000205007388 */ /* 0x004fe20000000400 */
[----:B------:R-:W-:Y:S06]  /*0100*/  BAR.SYNC.DEFER_BLOCKING 0x0 ;  /* 0x0000000000007b1d */ /* 0x000fec0000010000 */
[----:B------:R-:W-:Y:S04]  /*0110*/  @!P0 LDS.U16 R0, [R5+0x20] ;  /* 0x0000200005008984 */ /* 0x000fe80000000400 */
[----:B------:R-:W0:Y:S02]  /*0120*/  @!P0 LDS.U16 R7, [R5] ;  /* 0x0000000005078984 */ /* 0x000e240000000400 */
[----:B0-----:R-:W-:-:S05]  /*0130*/  @!P0 IMAD.IADD R0, R0, 0x1, R7 ;  /* 0x0000000100008824 */ /* 0x001fca00078e0207 */
[----:B------:R-:W-:Y:S01]  /*0140*/  @!P0 STS.U16 [R5], R0 ;  /* 0x0000000005008388 */ /* 0x000fe20000000400 */
[----:B------:R-:W-:Y:S01]  /*0150*/  BAR.SYNC.DEFER_BLOCKING 0x0 ;  /* 0x0000000000007b1d */ /* 0x000fe20000010000 */
[----:B------:R-:W-:-:S05]  /*0160*/  ISETP.GT.U32.AND P0, PT, R6, 0x3, PT ;  /* 0x000000030600780c */ /* 0x000fca0003f04070 */
        /* <DEDUP_REMOVED lines=8> */
[----:B0-----:R-:W-:-:S05]  /*01f0*/  @!P0 IADD3 R2, PT, PT, R2, R3, RZ ;  /* 0x0000000302028210 */ /* 0x001fca0007ffe0ff */
[----:B------:R-:W-:Y:S01]  /*0200*/  @!P0 STS.U16 [R5], R2 ;  /* 0x0000000205008388 */ /* 0x000fe20000000400 */
[----:B------:R-:W-:Y:S01]  /*0210*/  BAR.SYNC.DEFER_BLOCKING 0x0 ;  /* 0x0000000000007b1d */ /* 0x000fe20000010000 */
[----:B------:R-:W-:-:S05]  /*0220*/  ISETP.NE.AND P0, PT, R6, RZ, PT ;  /* 0x000000ff0600720c */ /* 0x000fca0003f05270 */
[----:B------:R-:W-:Y:S04]  /*0230*/  @!P1 LDS.U16 R0, [R5+0x4] ;  /* 0x0000040005009984 */ /* 0x000fe80000000400 */
[----:B------:R-:W0:Y:S02]  /*0240*/  @!P1 LDS.U16 R3, [R5] ;  /* 0x0000000005039984 */ /* 0x000e240000000400 */
[----:B0-----:R-:W-:-:S05]  /*0250*/  @!P1 IMAD.IADD R0, R0, 0x1, R3 ;  /* 0x0000000100009824 */ /* 0x001fca00078e0203 */
[----:B------:R-:W-:Y:S01]  /*0260*/  @!P1 STS.U16 [R5], R0 ;  /* 0x0000000005009388 */ /* 0x000fe20000000400 */
[----:B------:R-:W-:Y:S06]  /*0270*/  BAR.SYNC.DEFER_BLOCKING 0x0 ;  /* 0x0000000000007b1d */ /* 0x000fec0000010000 */
[----:B------:R-:W-:Y:S04]  /*0280*/  @!P0 LDS.U16 R3, [UR4+0x2] ;  /* 0x00000204ff038984 */ /* 0x000fe80008000400 */
[----:B------:R-:W0:Y:S02]  /*0290*/  @!P0 LDS.U16 R4, [R5] ;  /* 0x0000000005048984 */ /* 0x000e240000000400 */
[----:B0-----:R-:W-:-:S05]  /*02a0*/  @!P0 IADD3 R4, PT, PT, R3, R4, RZ ;  /* 0x0000000403048210 */ /* 0x001fca0007ffe0ff */
[----:B------:R0:W-:Y:S01]  /*02b0*/  @!P0 STS.U16 [R5], R4 ;  /* 0x0000000405008388 */ /* 0x0001e20000000400 */
[----:B------:R-:W-:Y:S06]  /*02c0*/  BAR.SYNC.DEFER_BLOCKING 0x0 ;  /* 0x0000000000007b1d */ /* 0x000fec0000010000 */
[----:B------:R-:W-:Y:S05]  /*02d0*/  @P0 EXIT ;  /* 0x000000000000094d */ /* 0x000fea0003800000 */
[----:B0-----:R-:W0:Y:S01]  /*02e0*/  LDS.U16 R5, [UR4] ;  /* 0x00000004ff057984 */ /* 0x001e220008000400 */
[----:B------:R-:W1:Y:S02]  /*02f0*/  LDC.64 R2, c[0x0][0x388] ;  /* 0x0000e200ff027b82 */ /* 0x000e640000000a00 */
[----:B-1----:R-:W-:-:S05]  /*0300*/  IMAD.WIDE.U32 R2, R9, 0x2, R2 ;  /* 0x0000000209027825 */ /* 0x002fca00078e0002 */
[----:B0-----:R-:W-:Y:S01]  /*0310*/  STG.E.U16 desc[UR6][R2.64], R5 ;  /* 0x0000000502007986 */ /* 0x001fe2000c101506 */
[----:B------:R-:W-:Y:S05]  /*0320*/  EXIT ;  /* 0x000000000000794d */ /* 0x000fea0003800000 */
.L_x_12:
        /* <DEDUP_REMOVED lines=13> */
.L_x_25:


//--------------------- .text._Z35parallel_reduce_add_kernel_White_2DPcPt --------------------------
	.section	.text._Z35parallel_reduce_add_kernel_White_2DPcPt,"ax",@progbits
	.align	128
        .global         _Z35parallel_reduce_add_kernel_White_2DPcPt
        .type           _Z35parallel_reduce_add_kernel_White_2DPcPt,@function
        .size           _Z35parallel_reduce_add_kernel_White_2DPcPt,(.L_x_26 - _Z35parallel_reduce_add_kernel_White_2DPcPt)
        .other          _Z35parallel_reduce_add_kernel_White_2DPcPt,@"STO_CUDA_ENTRY STV_DEFAULT"
_Z35parallel_reduce_add_kernel_White_2DPcPt:
.text._Z35parallel_reduce_add_kernel_White_2DPcPt:
[----:B------:R-:W0:Y:S01]  /*0000*/  LDC R1, c[0x0][0x37c] ;  /* 0x0000df00ff017b82 */ /* 0x000e220000000800 */
[----:B------:R-:W1:Y:S01]  /*0010*/  S2R R23, SR_CTAID.X ;  /* 0x0000000000177919 */ /* 0x000e620000002500 */
[----:B------:R-:W2:Y:S06]  /*0020*/  LDCU UR5, c[0x0][0x2fc] ;  /* 0x00005f80ff0577ac */ /* 0x000eac0008000800 */
[----:B------:R-:W3:Y:S01]  /*0030*/  LDC R0, c[0x0][0x360] ;  /* 0x0000d800ff007b82 */ /* 0x000ee20000000800 */
[----:B------:R-:W-:Y:S01]  /*0040*/  IMAD.MOV.U32 R3, RZ, RZ, 0x3 ;  /* 0x00000003ff037424 */ /* 0x000fe200078e00ff */
[----:B------:R-:W4:Y:S01]  /*0050*/  S2R R17, SR_TID.X ;  /* 0x0000000000117919 */ /* 0x000f220000002100 */
[----:B------:R-:W5:Y:S01]  /*0060*/  LDCU.64 UR6, c[0x0][0x380] ;  /* 0x00007000ff0677ac */ /* 0x000f620008000a00 */
[----:B0-----:R-:W-:Y:S01]  /*0070*/  VIADD R1, R1, 0xfffffff0 ;  /* 0xfffffff001017836 */ /* 0x001fe20000000000 */
[----:B------:R-:W0:Y:S01]  /*0080*/  LDCU.64 UR36, c[0x0][0x358] ;  /* 0x00006b00ff2477ac */ /* 0x000e220008000a00 */
[----:B---3--:R-:W-:-:S04]  /*0090*/  VIADD R0, R0, 0x2 ;  /* 0x0000000200007836 */ /* 0x008fc80000000000 */
[----:B-1----:R-:W-:-:S04]  /*00a0*/  IMAD R0, R0, R23, R0 ;  /* 0x0000001700007224 */ /* 0x002fc800078e0200 */
[----:B----4-:R-:W-:-:S04]  /*00b0*/  IMAD.IADD R0, R0, 0x1, R17 ;  /* 0x0000000100007824 */ /* 0x010fc800078e0211 */
[----:B------:R-:W-:-:S05]  /*00c0*/  IMAD R16, R0, R3, 0x3 ;  /* 0x0000000300107424 */ /* 0x000fca00078e0203 */
[----:B-----5:R-:W-:-:S04]  /*00d0*/  IADD3 R4, P0, PT, R16, UR6, RZ ;  /* 0x0000000610047c10 */ /* 0x020fc8000ff1e0ff */
[----:B------:R-:W-:-:S05]  /*00e0*/  LEA.HI.X.SX32 R5, R16, UR7, 0x1, P0 ;  /* 0x0000000710057c11 */ /* 0x000fca00080f0eff */
[----:B0-----:R-:W3:Y:S01]  /*00f0*/  LDG.E.U8 R4, desc[UR36][R4.64] ;  /* 0x0000002404047981 */ /* 0x001ee2000c1e1100 */
[----:B------:R-:W0:Y:S01]  /*0100*/  S2UR UR38, SR_CgaCtaId ;  /* 0x00000000002679c3 */ /* 0x000e220000008800 */
[----:B------:R-:W-:Y:S01]  /*0110*/  UMOV UR4, 0x400 ;  /* 0x0000040000047882 */ /* 0x000fe20000000000 */
[----:B------:R-:W-:Y:S01]  /*0120*/  ISETP.GT.U32.AND P0, PT, R17, 0xf, PT ;  /* 0x0000000f1100780c */ /* 0x000fe20003f04070 */
[----:B0-----:R-:W-:Y:S02]  /*0130*/  ULEA UR38, UR38, UR4, 0x18 ;  /* 0x0000000426267291 */ /* 0x001fe4000f8ec0ff */
[----:B------:R-:W0:Y:S02]  /*0140*/  LDCU UR4, c[0x0][0x2f8] ;  /* 0x00005f00ff0477ac */ /* 0x000e240008000800 */
[----:B0-----:R-:W-:-:S05]  /*0150*/  IADD3 R2, P1, PT, R1, UR4, RZ ;  /* 0x0000000401027c10 */ /* 0x001fca000ff3e0ff */
[----:B--2---:R-:W-:Y:S01]  /*0160*/  IMAD.X R22, RZ, RZ, UR5, P1 ;  /* 0x00000005ff167e24 */ /* 0x004fe200088e06ff */
[----:B---3--:R-:W-:-:S04]  /*0170*/  SHF.R.U32.HI R0, RZ, 0x3, R4 ;  /* 0x00000003ff007819 */ /* 0x008fc80000011604 */
[----:B------:R-:W-:-:S05]  /*0180*/  LOP3.LUT R0, R0, 0x1, RZ, 0xc0, !PT ;  /* 0x0000000100007812 */ /* 0x000fca00078ec0ff */
[----:B------:R0:W-:Y:S01]  /*0190*/  STS.U8 [R17+UR38], R0 ;  /* 0x0000000011007988 */ /* 0x0001e20008000026 */
[----:B------:R-:W-:Y:S06]  /*01a0*/  BAR.SYNC.DEFER_BLOCKING 0x0 ;  /* 0x0000000000007b1d */ /* 0x000fec0000010000 */
[----:B------:R-:W-:Y:S05]  /*01b0*/  @P0 BRA `(.L_x_13) ;  /* 0x0000000000400947 */ /* 0x000fea0003800000 */
[----:B------:R-:W1:Y:S01]  /*01c0*/  LDS.U8 R3, [R17+UR38+0x10] ;  /* 0x0000102611037984 */ /* 0x000e620008000000 */
[----:B------:R-:W2:Y:S01]  /*01d0*/  LDCU.64 UR4, c[0x4][0x8] ;  /* 0x01000100ff0477ac */ /* 0x000ea20008000a00 */
[----:B------:R-:W-:Y:S02]  /*01e0*/  IMAD.MOV.U32 R6, RZ, RZ, R2 ;  /* 0x000000ffff067224 */ /* 0x000fe400078e0002 */
[----:B0-----:R-:W0:Y:S01]  /*01f0*/  LDS.U8 R0, [R17+UR38] ;  /* 0x0000002611007984 */ /* 0x001e220008000000 */
[----:B------:R-:W-:Y:S01]  /*0200*/  IMAD.MOV.U32 R7, RZ, RZ, R22 ;  /* 0x000000ffff077224 */ /* 0x000fe200078e0016 */
[----:B--2---:R-:W-:Y:S01]  /*0210*/  MOV R4, UR4 ;  /* 0x0000000400047c02 */ /* 0x004fe20008000f00 */
[----:B------:R-:W-:Y:S01]  /*0220*/  IMAD.U32 R5, RZ, RZ, UR5 ;  /* 0x00000005ff057e24 */ /* 0x000fe2000f8e00ff */
[C---:B-1----:R-:W-:Y:S01]  /*0230*/  PRMT R19, R3.reuse, 0x8880, RZ ;  /* 0x0000888003137816 */ /* 0x042fe200000000ff */
[----:B0-----:R-:W-:Y:S01]  /*0240*/  IMAD.IADD R0, R3, 0x1, R0 ;  /* 0x0000000103007824 */ /* 0x001fe200078e0200 */
[----:B------:R-:W-:-:S04]  /*0250*/  MOV R3, 0x10 ;  /* 0x0000001000037802 */ /* 0x000fc80000000f00 */
[----:B------:R-:W-:Y:S01]  /*0260*/  PRMT R18, R0, 0x8880, RZ ;  /* 0x0000888000127816 */ /* 0x000fe200000000ff */
[----:B------:R0:W-:Y:S01]  /*0270*/  STS.U8 [R17+UR38], R0 ;  /* 0x0000000011007988 */ /* 0x0001e20008000026 */
[----:B------:R0:W1:Y:S03]  /*0280*/  LDC.64 R8, c[0x4][R3] ;  /* 0x0100000003087b82 */ /* 0x0000660000000a00 */
[----:B------:R0:W-:Y:S02]  /*0290*/  STL.128 [R1], R16 ;  /* 0x0000001001007387 */ /* 0x0001e40000100c00 */
[----:B------:R-:W-:-:S07]  /*02a0*/  LEPC R20, `(.L_x_13) ;  /* 0x000000001014794e */ /* 0x000fce0000000000 */
[----:B01----:R-:W-:Y:S05]  /*02b0*/  CALL.ABS.NOINC R8 ;  /* 0x0000000008007343 */ /* 0x003fea0003c00000 */
.L_x_13:
[----:B------:R-:W-:Y:S01]  /*02c0*/  ISETP.GT.U32.AND P0, PT, R17, 0x7, PT ;  /* 0x000000071100780c */ /* 0x000fe20003f04070 */
[----:B------:R-:W-:Y:S05]  /*02d0*/  WARPSYNC.ALL ;  /* 0x0000000000007948 */ /* 0x000fea0003800000 */
[----:B------:R-:W-:Y:S07]  /*02e0*/  BAR.SYNC.DEFER_BLOCKING 0x0 ;  /* 0x0000000000007b1d */ /* 0x000fee0000010000 */
[----:B------:R-:W-:Y:S05]  /*02f0*/  @P0 BRA `(.L_x_14) ;  /* 0x0000000000480947 */ /* 0x000fea0003800000 */
[----:B------:R-:W1:Y:S01]  /*0300*/  LDS.U8 R3, [R17+UR38+0x8] ;  /* 0x0000082611037984 */ /* 0x000e620008000000 */
[----:B------:R-:W-:Y:S01]  /*0310*/  IMAD.MOV.U32 R8, RZ, RZ, R16 ;  /* 0x000000ffff087224 */ /* 0x000fe200078e0010 */
[----:B------:R-:W-:Y:S01]  /*0320*/  MOV R9, R17 ;  /* 0x0000001100097202 */ /* 0x000fe20000000f00 */
[----:B------:R-:W2:Y:S01]  /*0330*/  LDCU.64 UR4, c[0x4][0x8] ;  /* 0x01000100ff0477ac */ /* 0x000ea20008000a00 */
[----:B0-----:R-:W0:Y:S01]  /*0340*/  LDS.U8 R0, [R17+UR38] ;  /* 0x0000002611007984 */ /* 0x001e220008000000 */
[----:B------:R-:W-:Y:S02]  /*0350*/  IMAD.MOV.U32 R6, RZ, RZ, R2 ;  /* 0x000000ffff067224 */ /* 0x000fe400078e0002 */
[----:B------:R-:W-:Y:S02]  /*0360*/  IMAD.MOV.U32 R7, RZ, RZ, R22 ;  /* 0x000000ffff077224 */ /* 0x000fe400078e0016 */
[----:B--2---:R-:W-:Y:S02]  /*0370*/  IMAD.U32 R4, RZ, RZ, UR4 ;  /* 0x00000004ff047e24 */ /* 0x004fe4000f8e00ff */
        /* <DEDUP_REMOVED lines=10> */
.L_x_14:
[----:B------:R-:W-:Y:S01]  /*0420*/  ISETP.GT.U32.AND P0, PT, R17, 0x3, PT ;  /* 0x000000031100780c */ /* 0x000fe20003f04070 */
[----:B------:R-:W-:Y:S05]  /*0430*/  WARPSYNC.ALL ;  /* 0x0000000000007948 */ /* 0x000fea0003800000 */
[----:B------:R-:W-:Y:S07]  /*0440*/  BAR.SYNC.DEFER_BLOCKING 0x0 ;  /* 0x0000000000007b1d */ /* 0x000fee0000010000 */
[----:B------:R-:W-:Y:S05]  /*0450*/  @P0 BRA `(.L_x_15) ;  /* 0x0000000000480947 */ /* 0x000fea0003800000 */
[----:B------:R-:W1:Y:S01]  /*0460*/  LDS.U8 R3, [R17+UR38+0x4] ;  /* 0x0000042611037984 */ /* 0x000e620008000000 */
[----:B------:R-:W-:Y:S01]  /*0470*/  MOV R8, R16 ;  /* 0x0000001000087202 */ /* 0x000fe20000000f00 */
[----:B------:R-:W-:Y:S01]  /*0480*/  IMAD.MOV.U32 R9, RZ, RZ, R17 ;  /* 0x000000ffff097224 */ /* 0x000fe200078e0011 */
        /* <DEDUP_REMOVED lines=15> */
.L_x_15:
[----:B------:R-:W-:Y:S01]  /*0580*/  ISETP.GT.U32.AND P0, PT, R17, 0x1, PT ;  /* 0x000000011100780c */ /* 0x000fe20003f04070 */
[----:B------:R-:W-:Y:S05]  /*0590*/  WARPSYNC.ALL ;  /* 0x0000000000007948 */ /* 0x000fea0003800000 */
[----:B------:R-:W-:Y:S07]  /*05a0*/  BAR.SYNC.DEFER_BLOCKING 0x0 ;  /* 0x0000000000007b1d */ /* 0x000fee0000010000 */
[----:B------:R-:W-:Y:S05]  /*05b0*/  @P0 BRA `(.L_x_16) ;  /* 0x0000000000480947 */ /* 0x000fea0003800000 */
[----:B------:R-:W1:Y:S01]  /*05c0*/  LDS.U8 R3, [R17+UR38+0x2] ;  /* 0x0000022611037984 */ /* 0x000e620008000000 */
[----:B------:R-:W-:Y:S01]  /*05d0*/  IMAD.MOV.U32 R8, RZ, RZ, R16 ;  /* 0x000000ffff087224 */ /* 0x000fe200078e0010 */
[----:B------:R-:W2:Y:S01]  /*05e0*/  LDCU.64 UR4, c[0x4][0x8] ;  /* 0x01000100ff0477ac */ /* 0x000ea20008000a00 */
[----:B------:R-:W-:Y:S01]  /*05f0*/  IMAD.MOV.U32 R9, RZ, RZ, R17 ;  /* 0x000000ffff097224 */ /* 0x000fe200078e0011 */
[----:B0-----:R-:W0:Y:S01]  /*0600*/  LDS.U8 R0, [R17+UR38] ;  /* 0x0000002611007984 */ /* 0x001e220008000000 */
[----:B------:R-:W-:Y:S01]  /*0610*/  MOV R6, R2 ;  /* 0x0000000200067202 */ /* 0x000fe20000000f00 */
[----:B------:R-:W-:Y:S02]  /*0620*/  IMAD.MOV.U32 R7, RZ, RZ, R22 ;  /* 0x000000ffff077224 */ /* 0x000fe400078e0016 */
[----:B--2---:R-:W-:Y:S02]  /*0630*/  IMAD.U32 R4, RZ, RZ, UR4 ;  /* 0x00000004ff047e24 */ /* 0x004fe4000f8e00ff */
[----:B------:R-:W-:Y:S01]  /*0640*/  IMAD.U32 R5, RZ, RZ, UR5 ;  /* 0x00000005ff057e24 */ /* 0x000fe2000f8e00ff */
[----:B-1----:R-:W-:-:S02]  /*0650*/  PRMT R11, R3, 0x8880, RZ ;  /* 0x00008880030b7816 */ /* 0x002fc400000000ff */
[----:B0-----:R-:W-:Y:S02]  /*0660*/  IADD3 R0, PT, PT, R3, R0, RZ ;  /* 0x0000000003007210 */ /* 0x001fe40007ffe0ff */
[----:B------:R-:W-:Y:S02]  /*0670*/  MOV R3, 0x10 ;  /* 0x0000001000037802 */ /* 0x000fe40000000f00 */
[----:B------:R-:W-:Y:S01]  /*0680*/  PRMT R10, R0, 0x8880, RZ ;  /* 0x00008880000a7816 */ /* 0x000fe200000000ff */
[----:B------:R0:W-:Y:S01]  /*0690*/  STS.U8 [R17+UR38], R0 ;  /* 0x0000000011007988 */ /* 0x0001e20008000026 */
[----:B------:R0:W1:Y:S03]  /*06a0*/  LDC.64 R12, c[0x4][R3] ;  /* 0x01000000030c7b82 */ /* 0x0000660000000a00 */
[----:B------:R0:W-:Y:S02]  /*06b0*/  STL.128 [R1], R8 ;  /* 0x0000000801007387 */ /* 0x0001e40000100c00 */
[----:B------:R-:W-:-:S07]  /*06c0*/  LEPC R20, `(.L_x_16) ;  /* 0x000000001014794e */ /* 0x000fce0000000000 */
[----:B01----:R-:W-:Y:S05]  /*06d0*/  CALL.ABS.NOINC R12 ;  /* 0x000000000c007343 */ /* 0x003fea0003c00000 */
.L_x_16:
[----:B------:R-:W-:Y:S01]  /*06e0*/  ISETP.NE.AND P0, PT, R17, RZ, PT ;  /* 0x000000ff1100720c */ /* 0x000fe20003f05270 */
[----:B------:R-:W-:Y:S05]  /*06f0*/  WARPSYNC.ALL ;  /* 0x0000000000007948 */ /* 0x000fea0003800000 */
[----:B------:R-:W-:Y:S07]  /*0700*/  BAR.SYNC.DEFER_BLOCKING 0x0 ;  /* 0x0000000000007b1d */ /* 0x000fee0000010000 */
[----:B------:R-:W-:Y:S05]  /*0710*/  @P0 BRA `(.L_x_17) ;  /* 0x0000000000540947 */ /* 0x000fea0003800000 */
[----:B------:R-:W1:Y:S01]  /*0720*/  S2UR UR5, SR_CgaCtaId ;  /* 0x00000000000579c3 */ /* 0x000e620000008800 */
[----:B------:R-:W-:Y:S01]  /*0730*/  UMOV UR4, 0x400 ;  /* 0x0000040000047882 */ /* 0x000fe20000000000 */
[----:B0-----:R-:W-:Y:S01]  /*0740*/  LDS.U8 R0, [R17+UR38] ;  /* 0x0000002611007984 */ /* 0x001fe20008000000 */
[----:B------:R-:W-:Y:S02]  /*0750*/  IMAD.MOV.U32 R8, RZ, RZ, R16 ;  /* 0x000000ffff087224 */ /* 0x000fe400078e0010 */
[----:B------:R-:W-:Y:S02]  /*0760*/  IMAD.MOV.U32 R9, RZ, RZ, RZ ;  /* 0x000000ffff097224 */ /* 0x000fe400078e00ff */
[----:B------:R-:W-:Y:S02]  /*0770*/  IMAD.MOV.U32 R6, RZ, RZ, R2 ;  /* 0x000000ffff067224 */ /* 0x000fe400078e0002 */
[----:B------:R-:W-:Y:S01]  /*0780*/  IMAD.MOV.U32 R7, RZ, RZ, R22 ;  /* 0x000000ffff077224 */ /* 0x000fe200078e0016 */
[----:B-1----:R-:W-:-:S09]  /*0790*/  ULEA UR4, UR5, UR4, 0x18 ;  /* 0x0000000405047291 */ /* 0x002fd2000f8ec0ff */
[----:B------:R-:W0:Y:S02]  /*07a0*/  LDS.U8 R3, [UR4+0x1] ;  /* 0x00000104ff037984 */ /* 0x000e240008000000 */
[----:B------:R-:W1:Y:S02]  /*07b0*/  LDCU.64 UR4, c[0x4][0x8] ;  /* 0x01000100ff0477ac */ /* 0x000e640008000a00 */
[----:B-1----:R-:W-:Y:S01]  /*07c0*/  MOV R4, UR4 ;  /* 0x0000000400047c02 */ /* 0x002fe20008000f00 */
[----:B------:R-:W-:Y:S02]  /*07d0*/  IMAD.U32 R5, RZ, RZ, UR5 ;  /* 0x00000005ff057e24 */ /* 0x000fe4000f8e00ff */
[C---:B0-----:R-:W-:Y:S01]  /*07e0*/  IMAD.IADD R0, R3.reuse, 0x1, R0 ;  /* 0x0000000103007824 */ /* 0x041fe200078e0200 */
[----:B------:R-:W-:Y:S02]  /*07f0*/  PRMT R11, R3, 0x8880, RZ ;  /* 0x00008880030b7816 */ /* 0x000fe400000000ff */
[----:B------:R-:W-:-:S02]  /*0800*/  MOV R3, 0x10 ;  /* 0x0000001000037802 */ /* 0x000fc40000000f00 */
[----:B------:R-:W-:Y:S01]  /*0810*/  PRMT R10, R0, 0x8880, RZ ;  /* 0x00008880000a7816 */ /* 0x000fe200000000ff */
[----:B------:R0:W-:Y:S01]  /*0820*/  STS.U8 [R17+UR38], R0 ;  /* 0x0000000011007988 */ /* 0x0001e20008000026 */
[----:B------:R0:W1:Y:S03]  /*0830*/  LDC.64 R12, c[0x4][R3] ;  /* 0x01000000030c7b82 */ /* 0x0000660000000a00 */
[----:B------:R0:W-:Y:S02]  /*0840*/  STL.128 [R1], R8 ;  /* 0x0000000801007387 */ /* 0x0001e40000100c00 */
[----:B------:R-:W-:-:S07]  /*0850*/  LEPC R20, `(.L_x_17) ;  /* 0x000000001014794e */ /* 0x000fce0000000000 */
[----:B01----:R-:W-:Y:S05]  /*0860*/  CALL.ABS.NOINC R12 ;  /* 0x000000000c007343 */ /* 0x003fea0003c00000 */
.L_x_17:
[----:B------:R-:W-:Y:S05]  /*0870*/  WARPSYNC.ALL ;  /* 0x0000000000007948 */ /* 0x000fea0003800000 */
[----:B------:R-:W-:Y:S01]  /*0880*/  BAR.SYNC.DEFER_BLOCKING 0x0 ;  /* 0x0000000000007b1d */ /* 0x000fe20000010000 */
[----:B------:R-:W-:-:S13]  /*0890*/  ISETP.NE.AND P0, PT, R17, RZ, PT ;  /* 0x000000ff1100720c */ /* 0x000fda0003f05270 */
[----:B------:R-:W-:Y:S05]  /*08a0*/  @P0 EXIT ;  /* 0x000000000000094d */ /* 0x000fea0003800000 */
[----:B------:R-:W1:Y:S01]  /*08b0*/  S2UR UR5, SR_CgaCtaId ;  /* 0x00000000000579c3 */ /* 0x000e620000008800 */
[----:B------:R-:W-:-:S07]  /*08c0*/  UMOV UR4, 0x400 ;  /* 0x0000040000047882 */ /* 0x000fce0000000000 */
[----:B------:R-:W2:Y:S01]  /*08d0*/  LDC.64 R2, c[0x0][0x388] ;  /* 0x0000e200ff027b82 */ /* 0x000ea20000000a00 */
[----:B-1----:R-:W-:Y:S01]  /*08e0*/  ULEA UR4, UR5, UR4, 0x18 ;  /* 0x0000000405047291 */ /* 0x002fe2000f8ec0ff */
[----:B--2---:R-:W-:-:S08]  /*08f0*/  IMAD.WIDE.U32 R2, R23, 0x2, R2 ;  /* 0x0000000217027825 */ /* 0x004fd000078e0002 */
[----:B------:R-:W1:Y:S04]  /*0900*/  LDS.S8 R5, [UR4] ;  /* 0x00000004ff057984 */ /* 0x000e680008000200 */
[----:B-1----:R-:W-:Y:S01]  /*0910*/  STG.E.U16 desc[UR36][R2.64], R5 ;  /* 0x0000000502007986 */ /* 0x002fe2000c101524 */
[----:B------:R-:W-:Y:S05]  /*0920*/  EXIT ;  /* 0x000000000000794d */ /* 0x000fea0003800000 */
.L_x_18:
        /* <DEDUP_REMOVED lines=13> */
.L_x_26:


//--------------------- .text._Z35parallel_reduce_add_kernel_Black_2DPcPt --------------------------
	.section	.text._Z35parallel_reduce_add_kernel_Black_2DPcPt,"ax",@progbits
	.align	128
        .global         _Z35parallel_reduce_add_kernel_Black_2DPcPt
        .type           _Z35parallel_reduce_add_kernel_Black_2DPcPt,@function
        .size           _Z35parallel_reduce_add_kernel_Black_2DPcPt,(.L_x_27 - _Z35parallel_reduce_add_kernel_Black_2DPcPt)
        .other          _Z35parallel_reduce_add_kernel_Black_2DPcPt,@"STO_CUDA_ENTRY STV_DEFAULT"
_Z35parallel_reduce_add_kernel_Black_2DPcPt:
.text._Z35parallel_reduce_add_kernel_Black_2DPcPt:
        /* <DEDUP_REMOVED lines=18> */
[C---:B------:R-:W-:Y:S02]  /*0120*/  ISETP.GT.U32.AND P0, PT, R0.reuse, 0xf, PT ;  /* 0x0000000f0000780c */ /* 0x040fe40003f04070 */
[----:B------:R-:W-:Y:S01]  /*0130*/  ISETP.GT.U32.AND P1, PT, R0, 0x7, PT ;  /* 0x000000070000780c */ /* 0x000fe20003f24070 */
[----:B0-----:R-:W-:Y:S01]  /*0140*/  ULEA UR4, UR5, UR4, 0x18 ;  /* 0x0000000405047291 */ /* 0x001fe2000f8ec0ff */
[----:B------:R-:W0:Y:S01]  /*0150*/  LDCU UR5, c[0x0][0x2f8] ;  /* 0x00005f00ff0577ac */ /* 0x000e220008000800 */
[----:B---3--:R-:W-:-:S04]  /*0160*/  SHF.R.U32.HI R3, RZ, 0x4, R4 ;  /* 0x00000004ff037819 */ /* 0x008fc80000011604 */
[----:B------:R-:W-:-:S05]  /*0170*/  LOP3.LUT R3, R3, 0x1, RZ, 0xc0, !PT ;  /* 0x0000000103037812 */ /* 0x000fca00078ec0ff */
[----:B------:R-:W-:Y:S01]  /*0180*/  STS.U8 [R0+UR4], R3 ;  /* 0x0000000300007988 */ /* 0x000fe20008000004 */
[----:B------:R-:W-:Y:S06]  /*0190*/  BAR.SYNC.DEFER_BLOCKING 0x0 ;  /* 0x0000000000007b1d */ /* 0x000fec0000010000 */
[----:B------:R-:W-:Y:S04]  /*01a0*/  @!P0 LDS.U8 R6, [R0+UR4+0x10] ;  /* 0x0000100400068984 */ /* 0x000fe80008000000 */
[----:B------:R-:W1:Y:S02]  /*01b0*/  @!P0 LDS.U8 R7, [R0+UR4] ;  /* 0x0000000400078984 */ /* 0x000e640008000000 */
[----:B-1----:R-:W-:-:S05]  /*01c0*/  @!P0 IMAD.IADD R7, R6, 0x1, R7 ;  /* 0x0000000106078824 */ /* 0x002fca00078e0207 */
[----:B------:R-:W-:Y:S01]  /*01d0*/  @!P0 STS.U8 [R0+UR4], R7 ;  /* 0x0000000700008988 */ /* 0x000fe20008000004 */
[----:B------:R-:W-:Y:S01]  /*01e0*/  BAR.SYNC.DEFER_BLOCKING 0x0 ;  /* 0x0000000000007b1d */ /* 0x000fe20000010000 */
[----:B------:R-:W-:-:S05]  /*01f0*/  ISETP.GT.U32.AND P0, PT, R0, 0x3, PT ;  /* 0x000000030000780c */ /* 0x000fca0003f04070 */
        /* <DEDUP_REMOVED lines=8> */
[----:B-1----:R-:W-:-:S05]  /*0280*/  @!P0 IADD3 R3, PT, PT, R3, R4, RZ ;  /* 0x0000000403038210 */ /* 0x002fca0007ffe0ff */
[----:B------:R-:W-:Y:S01]  /*0290*/  @!P0 STS.U8 [R0+UR4], R3 ;  /* 0x0000000300008988 */ /* 0x000fe20008000004 */
[----:B------:R-:W-:Y:S01]  /*02a0*/  BAR.SYNC.DEFER_BLOCKING 0x0 ;  /* 0x0000000000007b1d */ /* 0x000fe20000010000 */
[----:B------:R-:W-:-:S05]  /*02b0*/  ISETP.NE.AND P0, PT, R0, RZ, PT ;  /* 0x000000ff0000720c */ /* 0x000fca0003f05270 */
[----:B------:R-:W-:Y:S04]  /*02c0*/  @!P1 LDS.U8 R4, [R0+UR4+0x2] ;  /* 0x0000020400049984 */ /* 0x000fe80008000000 */
[----:B------:R-:W1:Y:S02]  /*02d0*/  @!P1 LDS.U8 R7, [R0+UR4] ;  /* 0x0000000400079984 */ /* 0x000e640008000000 */
[----:B-1----:R-:W-:-:S05]  /*02e0*/  @!P1 IMAD.IADD R5, R4, 0x1, R7 ;  /* 0x0000000104059824 */ /* 0x002fca00078e0207 */
[----:B------:R-:W-:Y:S01]  /*02f0*/  @!P1 STS.U8 [R0+UR4], R5 ;  /* 0x0000000500009988 */ /* 0x000fe20008000004 */
[----:B------:R-:W-:Y:S01]  /*0300*/  BAR.SYNC.DEFER_BLOCKING 0x0 ;  /* 0x0000000000007b1d */ /* 0x000fe20000010000 */
[----:B0-----:R-:W-:-:S05]  /*0310*/  IADD3 R6, P1, PT, R1, UR5, RZ ;  /* 0x0000000501067c10 */ /* 0x001fca000ff3e0ff */
[----:B------:R-:W-:Y:S04]  /*0320*/  @!P0 LDS.U8 R4, [UR4+0x1] ;  /* 0x00000104ff048984 */ /* 0x000fe80008000000 */
[----:B------:R-:W0:Y:S02]  /*0330*/  @!P0 LDS.U8 R7, [R0+UR4] ;  /* 0x0000000400078984 */ /* 0x000e240008000000 */
[----:B0-----:R-:W-:Y:S02]  /*0340*/  @!P0 IMAD.IADD R3, R4, 0x1, R7 ;  /* 0x0000000104038824 */ /* 0x001fe400078e0207 */
[----:B--2---:R-:W-:-:S03]  /*0350*/  IMAD.X R7, RZ, RZ, UR8, P1 ;  /* 0x00000008ff077e24 */ /* 0x004fc600088e06ff */
[----:B------:R0:W-:Y:S01]  /*0360*/  @!P0 STS.U8 [R0+UR4], R3 ;  /* 0x0000000300008988 */ /* 0x0001e20008000004 */
[----:B------:R-:W-:Y:S06]  /*0370*/  BAR.SYNC.DEFER_BLOCKING 0x0 ;  /* 0x0000000000007b1d */ /* 0x000fec0000010000 */
[----:B------:R-:W-:Y:S05]  /*0380*/  @P0 EXIT ;  /* 0x000000000000094d */ /* 0x000fea0003800000 */
[----:B0-----:R-:W0:Y:S01]  /*0390*/  LDS.S8 R0, [UR4] ;  /* 0x00000004ff007984 */ /* 0x001e220008000200 */
[----:B------:R-:W1:Y:S01]  /*03a0*/  LDC.64 R8, c[0x0][0x388] ;  /* 0x0000e200ff087b82 */ /* 0x000e620000000a00 */
[----:B------:R-:W-:Y:S01]  /*03b0*/  MOV R10, 0x10 ;  /* 0x00000010000a7802 */ /* 0x000fe20000000f00 */
[----:B------:R-:W2:Y:S06]  /*03c0*/  LDCU.64 UR4, c[0x4][URZ] ;  /* 0x01000000ff0477ac */ /* 0x000eac0008000a00 */
[----:B------:R-:W3:Y:S01]  /*03d0*/  LDC.64 R10, c[0x4][R10] ;  /* 0x010000000a0a7b82 */ /* 0x000ee20000000a00 */
[----:B--2---:R-:W-:Y:S01]  /*03e0*/  MOV R4, UR4 ;  /* 0x0000000400047c02 */ /* 0x004fe20008000f00 */
[----:B------:R-:W-:-:S02]  /*03f0*/  IMAD.U32 R5, RZ, RZ, UR5 ;  /* 0x00000005ff057e24 */ /* 0x000fc4000f8e00ff */
[----:B-1----:R-:W-:Y:S01]  /*0400*/  IMAD.WIDE.U32 R8, R2, 0x2, R8 ;  /* 0x0000000202087825 */ /* 0x002fe200078e0008 */
[----:B0-----:R-:W-:-:S04]  /*0410*/  LOP3.LUT R3, R0, 0xffff, RZ, 0xc0, !PT ;  /* 0x0000ffff00037812 */ /* 0x001fc800078ec0ff */
[----:B------:R0:W-:Y:S04]  /*0420*/  STG.E.U16 desc[UR6][R8.64], R0 ;  /* 0x0000000008007986 */ /* 0x0001e8000c101506 */
[----:B---3--:R0:W-:Y:S02]  /*0430*/  STL.64 [R1], R2 ;  /* 0x0000000201007387 */ /* 0x0081e40000100a00 */
[----:B------:R-:W-:-:S07]  /*0440*/  LEPC R20, `(.L_x_19) ;  /* 0x000000001014794e */ /* 0x000fce0000000000 */
[----:B0-----:R-:W-:Y:S05]  /*0450*/  CALL.ABS.NOINC R10 ;  /* 0x000000000a007343 */ /* 0x001fea0003c00000 */
.L_x_19:
[----:B------:R-:W-:Y:S05]  /*0460*/  EXIT ;  /* 0x000000000000794d */ /* 0x000fea0003800000 */
.L_x_20:
        /* <DEDUP_REMOVED lines=9> */
.L_x_27:


//--------------------- .text._Z29parallel_reduce_add_kernel_2DPcPt --------------------------
	.section	.text._Z29parallel_reduce_add_kernel_2DPcPt,"ax",@progbits
	.align	128
        .global         _Z29parallel_reduce_add_kernel_2DPcPt
        .type           _Z29parallel_reduce_add_kernel_2DPcPt,@function
        .size           _Z29parallel_reduce_add_kernel_2DPcPt,(.L_x_28 - _Z29parallel_reduce_add_kernel_2DPcPt)
        .other          _Z29parallel_reduce_add_kernel_2DPcPt,@"STO_CUDA_ENTRY STV_DEFAULT"
_Z29parallel_reduce_add_kernel_2DPcPt:
.text._Z29parallel_reduce_add_kernel_2DPcPt:
[----:B------:R-:W-:Y:S01]  /*0000*/  LDC R1, c[0x0][0x37c] ;  /* 0x0000df00ff017b82 */ /* 0x000fe20000000800 */
[----:B------:R-:W0:Y:S07]  /*0010*/  S2R R7, SR_CTAID.X ;  /* 0x0000000000077919 */ /* 0x000e2e0000002500 */
[----:B------:R-:W1:Y:S01]  /*0020*/  LDC R0, c[0x0][0x360] ;  /* 0x0000d800ff007b82 */ /* 0x000e620000000800 */
[----:B------:R-:W2:Y:S01]  /*0030*/  LDCU.64 UR4, c[0x0][0x380] ;  /* 0x00007000ff0477ac */ /* 0x000ea20008000a00 */
[----:B------:R-:W-:Y:S01]  /*0040*/  IMAD.MOV.U32 R3, RZ, RZ, 0x3 ;  /* 0x00000003ff037424 */ /* 0x000fe200078e00ff */
[----:B------:R-:W3:Y:S01]  /*0050*/  S2R R9, SR_TID.X ;  /* 0x0000000000097919 */ /* 0x000ee20000002100 */
[----:B------:R-:W4:Y:S01]  /*0060*/  LDCU.64 UR6, c[0x0][0x358] ;  /* 0x00006b00ff0677ac */ /* 0x000f220008000a00 */
[----:B-1----:R-:W-:-:S04]  /*0070*/  VIADD R0, R0, 0x2 ;  /* 0x0000000200007836 */ /* 0x002fc80000000000 */
[----:B0-----:R-:W-:-:S05]  /*0080*/  IMAD R0, R0, R7, R0 ;  /* 0x0000000700007224 */ /* 0x001fca00078e0200 */
[----:B---3--:R-:W-:-:S05]  /*0090*/  IADD3 R0, PT, PT, R0, R9, RZ ;  /* 0x0000000900007210 */ /* 0x008fca0007ffe0ff */
[----:B------:R-:W-:-:S05]  /*00a0*/  IMAD R0, R0, R3, 0x3 ;  /* 0x0000000300007424 */ /* 0x000fca00078e0203 */
[----:B--2---:R-:W-:-:S04]  /*00b0*/  IADD3 R2, P0, PT, R0, UR4, RZ ;  /* 0x0000000400027c10 */ /* 0x004fc8000ff1e0ff */
[----:B------:R-:W-:-:S05]  /*00c0*/  LEA.HI.X.SX32 R3, R0, UR5, 0x1, P0 ;  /* 0x0000000500037c11 */ /* 0x000fca00080f0eff */
[----:B----4-:R-:W2:Y:S01]  /*00d0*/  LDG.E.U8 R2, desc[UR6][R2.64] ;  /* 0x0000000602027981 */ /* 0x010ea2000c1e1100 */
[----:B------:R-:W0:Y:S01]  /*00e0*/  S2UR UR5, SR_CgaCtaId ;  /* 0x00000000000579c3 */ /* 0x000e220000008800 */
[----:B------:R-:W-:Y:S01]  /*00f0*/  UMOV UR4, 0x400 ;  /* 0x0000040000047882 */ /* 0x000fe20000000000 */
[C---:B------:R-:W-:Y:S02]  /*0100*/  ISETP.GT.U32.AND P0, PT, R9.reuse, 0xf, PT ;  /* 0x0000000f0900780c */ /* 0x040fe40003f04070 */
[----:B------:R-:W-:Y:S01]  /*0110*/  ISETP.GT.U32.AND P1, PT, R9, 0x7, PT ;  /* 0x000000070900780c */ /* 0x000fe20003f24070 */
[----:B0-----:R-:W-:-:S09]  /*0120*/  ULEA UR4, UR5, UR4, 0x18 ;  /* 0x0000000405047291 */ /* 0x001fd2000f8ec0ff */
[----:B--2---:R-:W-:Y:S01]  /*0130*/  STS.U8 [R9+UR4], R2 ;  /* 0x0000000209007988 */ /* 0x004fe20008000004 */
[----:B------:R-:W-:Y:S06]  /*0140*/  BAR.SYNC.DEFER_BLOCKING 0x0 ;  /* 0x0000000000007b1d */ /* 0x000fec0000010000 */
[----:B------:R-:W-:Y:S04]  /*0150*/  @!P0 LDS.U8 R0, [R9+UR4+0x10] ;  /* 0x0000100409008984 */ /* 0x000fe80008000000 */
[----:B------:R-:W0:Y:S02]  /*0160*/  @!P0 LDS.U8 R5, [R9+UR4] ;  /* 0x0000000409058984 */ /* 0x000e240008000000 */
[----:B0-----:R-:W-:-:S05]  /*0170*/  @!P0 IMAD.IADD R0, R0, 0x1, R5 ;  /* 0x0000000100008824 */ /* 0x001fca00078e0205 */
[----:B------:R-:W-:Y:S01]  /*0180*/  @!P0 STS.U8 [R9+UR4], R0 ;  /* 0x0000000009008988 */ /* 0x000fe20008000004 */
[----:B------:R-:W-:Y:S01]  /*0190*/  BAR.SYNC.DEFER_BLOCKING 0x0 ;  /* 0x0000000000007b1d */ /* 0x000fe20000010000 */
[----:B------:R-:W-:-:S05]  /*01a0*/  ISETP.GT.U32.AND P0, PT, R9, 0x3, PT ;  /* 0x000000030900780c */ /* 0x000fca0003f04070 */
        /* <DEDUP_REMOVED lines=8> */
[----:B0-----:R-:W-:-:S05]  /*0230*/  @!P0 IADD3 R2, PT, PT, R2, R5, RZ ;  /* 0x0000000502028210 */ /* 0x001fca0007ffe0ff */
[----:B------:R-:W-:Y:S01]  /*0240*/  @!P0 STS.U8 [R9+UR4], R2 ;  /* 0x0000000209008988 */ /* 0x000fe20008000004 */
[----:B------:R-:W-:Y:S01]  /*0250*/  BAR.SYNC.DEFER_BLOCKING 0x0 ;  /* 0x0000000000007b1d */ /* 0x000fe20000010000 */
[----:B------:R-:W-:-:S05]  /*0260*/  ISETP.NE.AND P0, PT, R9, RZ, PT ;  /* 0x000000ff0900720c */ /* 0x000fca0003f05270 */
[----:B------:R-:W-:Y:S04]  /*0270*/  @!P1 LDS.U8 R0, [R9+UR4+0x2] ;  /* 0x0000020409009984 */ /* 0x000fe80008000000 */
[----:B------:R-:W0:Y:S02]  /*0280*/  @!P1 LDS.U8 R5, [R9+UR4] ;  /* 0x0000000409059984 */ /* 0x000e240008000000 */
[----:B0-----:R-:W-:-:S05]  /*0290*/  @!P1 IMAD.IADD R0, R0, 0x1, R5 ;  /* 0x0000000100009824 */ /* 0x001fca00078e0205 */
[----:B------:R-:W-:Y:S01]  /*02a0*/  @!P1 STS.U8 [R9+UR4], R0 ;  /* 0x0000000009009988 */ /* 0x000fe20008000004 */
[----:B------:R-:W-:Y:S06]  /*02b0*/  BAR.SYNC.DEFER_BLOCKING 0x0 ;  /* 0x0000000000007b1d */ /* 0x000fec0000010000 */
[----:B------:R-:W-:Y:S04]  /*02c0*/  @!P0 LDS.U8 R3, [UR4+0x1] ;  /* 0x00000104ff038984 */ /* 0x000fe80008000000 */
[----:B------:R-:W0:Y:S02]  /*02d0*/  @!P0 LDS.U8 R4, [R9+UR4] ;  /* 0x0000000409048984 */ /* 0x000e240008000000 */
[----:B0-----:R-:W-:-:S05]  /*02e0*/  @!P0 IADD3 R3, PT, PT, R3, R4, RZ ;  /* 0x0000000403038210 */ /* 0x001fca0007ffe0ff */
[----:B------:R0:W-:Y:S01]  /*02f0*/  @!P0 STS.U8 [R9+UR4], R3 ;  /* 0x0000000309008988 */ /* 0x0001e20008000004 */
[----:B------:R-:W-:Y:S06]  /*0300*/  BAR.SYNC.DEFER_BLOCKING 0x0 ;  /* 0x0000000000007b1d */ /* 0x000fec0000010000 */
[----:B------:R-:W-:Y:S05]  /*0310*/  @P0 EXIT ;  /* 0x000000000000094d */ /* 0x000fea0003800000 */
[----:B------:R-:W1:Y:S01]  /*0320*/  LDS.S8 R5, [UR4] ;  /* 0x00000004ff057984 */ /* 0x000e620008000200 */
[----:B0-----:R-:W0:Y:S02]  /*0330*/  LDC.64 R2, c[0x0][0x388] ;  /* 0x0000e200ff027b82 */ /* 0x001e240000000a00 */
[----:B0-----:R-:W-:-:S05]  /*0340*/  IMAD.WIDE.U32 R2, R7, 0x2, R2 ;  /* 0x0000000207027825 */ /* 0x001fca00078e0002 */
[----:B-1----:R-:W-:Y:S01]  /*0350*/  STG.E.U16 desc[UR6][R2.64], R5 ;  /* 0x0000000502007986 */ /* 0x002fe2000c101506 */
[----:B------:R-:W-:Y:S05]  /*0360*/  EXIT ;  /* 0x000000000000794d */ /* 0x000fea0003800000 */
.L_x_21:
        /* <DEDUP_REMOVED lines=9> */
.L_x_28:


//--------------------- .nv.global.init           --------------------------
	.section	.nv.global.init,"aw",@progbits
.nv.global.init:
	.type		$str,@object
	.size		$str,($str$1 - $str)
$str:
        /*0000*/ 	.byte	0x46, 0x72, 0x6f, 0x6d, 0x20, 0x42, 0x4c, 0x41, 0x43, 0x4b, 0x20, 0x43, 0x55, 0x44, 0x41, 0x5b
        /*0010*/ 	.byte	0x25, 0x64, 0x5d, 0x3a, 0x20, 0x25, 0x64, 0x0a, 0x00
	.type		$str$1,@object
	.size		$str$1,(.L_1 - $str$1)
$str$1:
        /*0019*/ 	.byte	0x46, 0x72, 0x6f, 0x6d, 0x20, 0x57, 0x48, 0x49, 0x54, 0x45, 0x20, 0x43, 0x55, 0x44, 0x41, 0x5b
        /*0029*/ 	.byte	0x69, 0x6e, 0x64, 0x65, 0x78, 0x3d, 0x25, 0x64, 0x5d, 0x5b, 0x74, 0x69, 0x64, 0x3d, 0x25, 0x64
        /*0039*/ 	.byte	0x5d, 0x3a, 0x3d, 0x25, 0x64, 0x2c, 0x25, 0x64, 0x0a, 0x00
.L_1:


//--------------------- .nv.shared._Z16check_stone_selfPcS_Pt --------------------------
	.section	.nv.shared._Z16check_stone_selfPcS_Pt,"aw",@nobits
	.sectionflags	@""
	.align	16
	.zero		1024


//--------------------- .nv.shared.reserved.0     --------------------------
	.section	.nv.shared.reserved.0,"aw",@nobits
	.weak		__nv_reservedSMEM_offset_0_alias
	.size		__nv_reservedSMEM_offset_0_alias, 0, 64
	.other		__nv_reservedSMEM_offset_0_alias,@"STO_CUDA_RESERVED_SHARED STV_DEFAULT"
__nv_reservedSMEM_offset_0_alias:
	.zero		0
	.zero		64


//--------------------- .nv.shared._Z11clear_stonePcPtS0_ --------------------------
	.section	.nv.shared._Z11clear_stonePcPtS0_,"aw",@nobits
	.sectionflags	@""
	.align	16
	.zero		1024


//--------------------- .nv.shared._Z11color_mergePcPt --------------------------
	.section	.nv.shared._Z11color_mergePcPt,"aw",@nobits
	.sectionflags	@""
	.align	16
	.zero		1024


//--------------------- .nv.shared._Z29parallel_reduce_add_kernel_1DPtS_ --------------------------
	.section	.nv.shared._Z29parallel_reduce_add_kernel_1DPtS_,"aw",@nobits
	.sectionflags	@""
	.align	16
	.zero		1024


//--------------------- .nv.shared._Z35parallel_reduce_add_kernel_White_2DPcPt --------------------------
	.section	.nv.shared._Z35parallel_reduce_add_kernel_White_2DPcPt,"aw",@nobits
	.sectionflags	@""
	.align	16
	.zero		1024


//--------------------- .nv.shared._Z35parallel_reduce_add_kernel_Black_2DPcPt --------------------------
	.section	.nv.shared._Z35parallel_reduce_add_kernel_Black_2DPcPt,"aw",@nobits
	.sectionflags	@""
	.align	16
	.zero		1024


//--------------------- .nv.shared._Z29parallel_reduce_add_kernel_2DPcPt --------------------------
	.section	.nv.shared._Z29parallel_reduce_add_kernel_2DPcPt,"aw",@nobits
	.sectionflags	@""
	.align	16
	.zero		1024


//--------------------- .nv.constant0._Z16check_stone_selfPcS_Pt --------------------------
	.section	.nv.constant0._Z16check_stone_selfPcS_Pt,"a",@progbits
	.sectionflags	@""
	.align	4
.nv.constant0._Z16check_stone_selfPcS_Pt:
	.zero		920


//--------------------- .nv.constant0._Z11clear_stonePcPtS0_ --------------------------
	.section	.nv.constant0._Z11clear_stonePcPtS0_,"a",@progbits
	.sectionflags	@""
	.align	4
.nv.constant0._Z11clear_stonePcPtS0_:
	.zero		920


//--------------------- .nv.constant0._Z11color_mergePcPt --------------------------
	.section	.nv.constant0._Z11color_mergePcPt,"a",@progbits
	.sectionflags	@""
	.align	4
.nv.constant0._Z11color_mergePcPt:
	.zero		912


//--------------------- .nv.constant0._Z29parallel_reduce_add_kernel_1DPtS_ --------------------------
	.section	.nv.constant0._Z29parallel_reduce_add_kernel_1DPtS_,"a",@progbits
	.sectionflags	@""
	.align	4
.nv.constant0._Z29parallel_reduce_add_kernel_1DPtS_:
	.zero		912


//--------------------- .nv.constant0._Z35parallel_reduce_add_kernel_White_2DPcPt --------------------------
	.section	.nv.constant0._Z35parallel_reduce_add_kernel_White_2DPcPt,"a",@progbits
	.sectionflags	@""
	.align	4
.nv.constant0._Z35parallel_reduce_add_kernel_White_2DPcPt:
	.zero		912


//--------------------- .nv.constant0._Z35parallel_reduce_add_kernel_Black_2DPcPt --------------------------
	.section	.nv.constant0._Z35parallel_reduce_add_kernel_Black_2DPcPt,"a",@progbits
	.sectionflags	@""
	.align	4
.nv.constant0._Z35parallel_reduce_add_kernel_Black_2DPcPt:
	.zero		912


//--------------------- .nv.constant0._Z29parallel_reduce_add_kernel_2DPcPt --------------------------
	.section	.nv.constant0._Z29parallel_reduce_add_kernel_2DPcPt,"a",@progbits
	.sectionflags	@""
	.align	4
.nv.constant0._Z29parallel_reduce_add_kernel_2DPcPt:
	.zero		912


//--------------------- SYMBOLS --------------------------

	.type		.nv.reservedSmem.offset0,@object
	.size		.nv.reservedSmem.offset0,0x4
	.type		.nv.reservedSmem.cap,@object
	.size		.nv.reservedSmem.cap,0x4
	.type		vprintf,@function
